//
// Generated by NVIDIA NVVM Compiler
//
// Compiler Build ID: CL-36424714
// Cuda compilation tools, release 13.0, V13.0.88
// Based on NVVM 20.0.0
//

.version 9.0
.target sm_100
.address_size 64

	// .globl	_Z17fillOffsetsArraysijjjPiS_
.global .align 1 .b8 _ZN34_INTERNAL_f165fa8a_4_k_cu_58f452624cuda3std3__45__cpo5beginE[1];
.global .align 1 .b8 _ZN34_INTERNAL_f165fa8a_4_k_cu_58f452624cuda3std3__45__cpo3endE[1];
.global .align 1 .b8 _ZN34_INTERNAL_f165fa8a_4_k_cu_58f452624cuda3std3__45__cpo6cbeginE[1];
.global .align 1 .b8 _ZN34_INTERNAL_f165fa8a_4_k_cu_58f452624cuda3std3__45__cpo4cendE[1];
.global .align 1 .b8 _ZN34_INTERNAL_f165fa8a_4_k_cu_58f452624cuda3std3__45__cpo6rbeginE[1];
.global .align 1 .b8 _ZN34_INTERNAL_f165fa8a_4_k_cu_58f452624cuda3std3__45__cpo4rendE[1];
.global .align 1 .b8 _ZN34_INTERNAL_f165fa8a_4_k_cu_58f452624cuda3std3__45__cpo7crbeginE[1];
.global .align 1 .b8 _ZN34_INTERNAL_f165fa8a_4_k_cu_58f452624cuda3std3__45__cpo5crendE[1];
.global .align 1 .b8 _ZN34_INTERNAL_f165fa8a_4_k_cu_58f452624cuda3std3__436_GLOBAL__N__f165fa8a_4_k_cu_58f452626ignoreE[1];
.global .align 1 .b8 _ZN34_INTERNAL_f165fa8a_4_k_cu_58f452624cuda3std3__419piecewise_constructE[1];
.global .align 1 .b8 _ZN34_INTERNAL_f165fa8a_4_k_cu_58f452624cuda3std3__48in_placeE[1];
.global .align 1 .b8 _ZN34_INTERNAL_f165fa8a_4_k_cu_58f452624cuda3std3__420unreachable_sentinelE[1];
.global .align 1 .b8 _ZN34_INTERNAL_f165fa8a_4_k_cu_58f452624cuda3std3__47nulloptE[1];
.global .align 1 .b8 _ZN34_INTERNAL_f165fa8a_4_k_cu_58f452624cuda3std3__48unexpectE[1];
.global .align 1 .b8 _ZN34_INTERNAL_f165fa8a_4_k_cu_58f452624cuda3std6ranges3__45__cpo4swapE[1];
.global .align 1 .b8 _ZN34_INTERNAL_f165fa8a_4_k_cu_58f452624cuda3std6ranges3__45__cpo9iter_moveE[1];
.global .align 1 .b8 _ZN34_INTERNAL_f165fa8a_4_k_cu_58f452624cuda3std6ranges3__45__cpo5beginE[1];
.global .align 1 .b8 _ZN34_INTERNAL_f165fa8a_4_k_cu_58f452624cuda3std6ranges3__45__cpo3endE[1];
.global .align 1 .b8 _ZN34_INTERNAL_f165fa8a_4_k_cu_58f452624cuda3std6ranges3__45__cpo6cbeginE[1];
.global .align 1 .b8 _ZN34_INTERNAL_f165fa8a_4_k_cu_58f452624cuda3std6ranges3__45__cpo4cendE[1];
.global .align 1 .b8 _ZN34_INTERNAL_f165fa8a_4_k_cu_58f452624cuda3std6ranges3__45__cpo7advanceE[1];
.global .align 1 .b8 _ZN34_INTERNAL_f165fa8a_4_k_cu_58f452624cuda3std6ranges3__45__cpo9iter_swapE[1];
.global .align 1 .b8 _ZN34_INTERNAL_f165fa8a_4_k_cu_58f452624cuda3std6ranges3__45__cpo4nextE[1];
.global .align 1 .b8 _ZN34_INTERNAL_f165fa8a_4_k_cu_58f452624cuda3std6ranges3__45__cpo4prevE[1];
.global .align 1 .b8 _ZN34_INTERNAL_f165fa8a_4_k_cu_58f452624cuda3std6ranges3__45__cpo4dataE[1];
.global .align 1 .b8 _ZN34_INTERNAL_f165fa8a_4_k_cu_58f452624cuda3std6ranges3__45__cpo5cdataE[1];
.global .align 1 .b8 _ZN34_INTERNAL_f165fa8a_4_k_cu_58f452624cuda3std6ranges3__45__cpo4sizeE[1];
.global .align 1 .b8 _ZN34_INTERNAL_f165fa8a_4_k_cu_58f452624cuda3std6ranges3__45__cpo5ssizeE[1];
.global .align 1 .b8 _ZN34_INTERNAL_f165fa8a_4_k_cu_58f452624cuda3std6ranges3__45__cpo8distanceE[1];
.global .align 1 .b8 _ZN34_INTERNAL_f165fa8a_4_k_cu_58f452626thrust24THRUST_300001_SM_1000_NS6system6detail10sequential3seqE[1];
.global .align 1 .b8 _ZN34_INTERNAL_f165fa8a_4_k_cu_58f452626thrust24THRUST_300001_SM_1000_NS12placeholders2_1E[1];
.global .align 1 .b8 _ZN34_INTERNAL_f165fa8a_4_k_cu_58f452626thrust24THRUST_300001_SM_1000_NS12placeholders2_2E[1];
.global .align 1 .b8 _ZN34_INTERNAL_f165fa8a_4_k_cu_58f452626thrust24THRUST_300001_SM_1000_NS12placeholders2_3E[1];
.global .align 1 .b8 _ZN34_INTERNAL_f165fa8a_4_k_cu_58f452626thrust24THRUST_300001_SM_1000_NS12placeholders2_4E[1];
.global .align 1 .b8 _ZN34_INTERNAL_f165fa8a_4_k_cu_58f452626thrust24THRUST_300001_SM_1000_NS12placeholders2_5E[1];
.global .align 1 .b8 _ZN34_INTERNAL_f165fa8a_4_k_cu_58f452626thrust24THRUST_300001_SM_1000_NS12placeholders2_6E[1];
.global .align 1 .b8 _ZN34_INTERNAL_f165fa8a_4_k_cu_58f452626thrust24THRUST_300001_SM_1000_NS12placeholders2_7E[1];
.global .align 1 .b8 _ZN34_INTERNAL_f165fa8a_4_k_cu_58f452626thrust24THRUST_300001_SM_1000_NS12placeholders2_8E[1];
.global .align 1 .b8 _ZN34_INTERNAL_f165fa8a_4_k_cu_58f452626thrust24THRUST_300001_SM_1000_NS12placeholders2_9E[1];
.global .align 1 .b8 _ZN34_INTERNAL_f165fa8a_4_k_cu_58f452626thrust24THRUST_300001_SM_1000_NS12placeholders3_10E[1];

.visible .entry _Z17fillOffsetsArraysijjjPiS_(
	.param .u32 _Z17fillOffsetsArraysijjjPiS__param_0,
	.param .u32 _Z17fillOffsetsArraysijjjPiS__param_1,
	.param .u32 _Z17fillOffsetsArraysijjjPiS__param_2,
	.param .u32 _Z17fillOffsetsArraysijjjPiS__param_3,
	.param .u64 .ptr .align 1 _Z17fillOffsetsArraysijjjPiS__param_4,
	.param .u64 .ptr .align 1 _Z17fillOffsetsArraysijjjPiS__param_5
)
{
	.reg .pred 	%p<17>;
	.reg .b32 	%r<124>;
	.reg .b64 	%rd<37>;

	ld.param.u32 	%r66, [_Z17fillOffsetsArraysijjjPiS__param_0];
	ld.param.u32 	%r67, [_Z17fillOffsetsArraysijjjPiS__param_1];
	ld.param.u32 	%r68, [_Z17fillOffsetsArraysijjjPiS__param_2];
	ld.param.u32 	%r69, [_Z17fillOffsetsArraysijjjPiS__param_3];
	ld.param.u64 	%rd2, [_Z17fillOffsetsArraysijjjPiS__param_4];
	ld.param.u64 	%rd3, [_Z17fillOffsetsArraysijjjPiS__param_5];
	cvta.to.global.u64 	%rd1, %rd3;
	mov.u32 	%r1, %tid.x;
	mov.u32 	%r70, %ntid.x;
	mov.u32 	%r2, %ctaid.x;
	mul.lo.s32 	%r3, %r70, %r2;
	add.s32 	%r4, %r3, %r1;
	add.s32 	%r71, %r68, 1;
	setp.ge.u32 	%p1, %r4, %r71;
	@%p1 bra 	$L__BB0_21;
	cvta.to.global.u64 	%rd4, %rd2;
	mul.lo.s32 	%r5, %r69, %r4;
	mul.wide.u32 	%rd5, %r4, 4;
	add.s64 	%rd6, %rd4, %rd5;
	st.global.u32 	[%rd6], %r5;
	or.b32  	%r72, %r1, %r2;
	setp.ne.s32 	%p2, %r72, 0;
	@%p2 bra 	$L__BB0_3;
	mov.b32 	%r73, 0;
	st.global.u32 	[%rd1], %r73;
$L__BB0_3:
	setp.eq.s32 	%p3, %r67, 0;
	@%p3 bra 	$L__BB0_21;
	add.s32 	%r6, %r4, 1;
	add.s32 	%r7, %r5, %r69;
	and.b32  	%r8, %r67, 7;
	setp.lt.u32 	%p4, %r67, 8;
	mov.b32 	%r122, 0;
	@%p4 bra 	$L__BB0_9;
	and.b32  	%r122, %r67, -8;
	neg.s32 	%r120, %r122;
	add.s32 	%r75, %r1, %r68;
	add.s32 	%r119, %r75, %r3;
	shl.b32 	%r76, %r68, 1;
	add.s32 	%r118, %r4, %r76;
	mad.lo.s32 	%r117, %r68, 3, %r4;
	shl.b32 	%r77, %r68, 2;
	add.s32 	%r116, %r4, %r77;
	mad.lo.s32 	%r115, %r68, 5, %r4;
	mad.lo.s32 	%r114, %r68, 6, %r4;
	mad.lo.s32 	%r113, %r68, 7, %r4;
	add.s32 	%r111, %r66, %r7;
	shl.b32 	%r19, %r66, 3;
	shl.b32 	%r78, %r66, 1;
	add.s32 	%r110, %r7, %r78;
	mad.lo.s32 	%r109, %r66, 3, %r7;
	shl.b32 	%r79, %r66, 2;
	add.s32 	%r108, %r7, %r79;
	mad.lo.s32 	%r107, %r66, 5, %r7;
	mad.lo.s32 	%r106, %r66, 6, %r7;
	mad.lo.s32 	%r105, %r66, 7, %r7;
	mov.u32 	%r104, %r7;
	mov.u32 	%r112, %r4;
$L__BB0_6:
	.pragma "nounroll";
	setp.ge.u32 	%p5, %r4, %r68;
	@%p5 bra 	$L__BB0_8;
	add.s32 	%r80, %r112, 1;
	mul.wide.u32 	%rd7, %r80, 4;
	add.s64 	%rd8, %rd1, %rd7;
	st.global.u32 	[%rd8], %r104;
	add.s32 	%r81, %r119, 1;
	mul.wide.u32 	%rd9, %r81, 4;
	add.s64 	%rd10, %rd1, %rd9;
	st.global.u32 	[%rd10], %r111;
	add.s32 	%r82, %r118, 1;
	mul.wide.u32 	%rd11, %r82, 4;
	add.s64 	%rd12, %rd1, %rd11;
	st.global.u32 	[%rd12], %r110;
	add.s32 	%r83, %r117, 1;
	mul.wide.u32 	%rd13, %r83, 4;
	add.s64 	%rd14, %rd1, %rd13;
	st.global.u32 	[%rd14], %r109;
	add.s32 	%r84, %r116, 1;
	mul.wide.u32 	%rd15, %r84, 4;
	add.s64 	%rd16, %rd1, %rd15;
	st.global.u32 	[%rd16], %r108;
	add.s32 	%r85, %r115, 1;
	mul.wide.u32 	%rd17, %r85, 4;
	add.s64 	%rd18, %rd1, %rd17;
	st.global.u32 	[%rd18], %r107;
	add.s32 	%r86, %r114, 1;
	mul.wide.u32 	%rd19, %r86, 4;
	add.s64 	%rd20, %rd1, %rd19;
	st.global.u32 	[%rd20], %r106;
	add.s32 	%r87, %r113, 1;
	mul.wide.u32 	%rd21, %r87, 4;
	add.s64 	%rd22, %rd1, %rd21;
	st.global.u32 	[%rd22], %r105;
$L__BB0_8:
	add.s32 	%r120, %r120, 8;
	shl.b32 	%r88, %r68, 3;
	add.s32 	%r119, %r119, %r88;
	add.s32 	%r118, %r118, %r88;
	add.s32 	%r117, %r117, %r88;
	add.s32 	%r116, %r116, %r88;
	add.s32 	%r115, %r115, %r88;
	add.s32 	%r114, %r114, %r88;
	add.s32 	%r113, %r113, %r88;
	add.s32 	%r112, %r112, %r88;
	add.s32 	%r111, %r111, %r19;
	add.s32 	%r110, %r110, %r19;
	add.s32 	%r109, %r109, %r19;
	add.s32 	%r108, %r108, %r19;
	add.s32 	%r107, %r107, %r19;
	add.s32 	%r106, %r106, %r19;
	add.s32 	%r105, %r105, %r19;
	add.s32 	%r104, %r104, %r19;
	setp.ne.s32 	%p6, %r120, 0;
	@%p6 bra 	$L__BB0_6;
$L__BB0_9:
	setp.eq.s32 	%p7, %r8, 0;
	@%p7 bra 	$L__BB0_21;
	and.b32  	%r61, %r67, 3;
	setp.lt.u32 	%p8, %r8, 4;
	@%p8 bra 	$L__BB0_14;
	setp.ge.u32 	%p9, %r4, %r68;
	@%p9 bra 	$L__BB0_13;
	mad.lo.s32 	%r89, %r122, %r66, %r7;
	mad.lo.s32 	%r90, %r122, %r68, %r6;
	mul.wide.u32 	%rd23, %r90, 4;
	add.s64 	%rd24, %rd1, %rd23;
	st.global.u32 	[%rd24], %r89;
	add.s32 	%r91, %r89, %r66;
	add.s32 	%r92, %r90, %r68;
	mul.wide.u32 	%rd25, %r92, 4;
	add.s64 	%rd26, %rd1, %rd25;
	st.global.u32 	[%rd26], %r91;
	add.s32 	%r93, %r91, %r66;
	add.s32 	%r94, %r92, %r68;
	mul.wide.u32 	%rd27, %r94, 4;
	add.s64 	%rd28, %rd1, %rd27;
	st.global.u32 	[%rd28], %r93;
	add.s32 	%r95, %r93, %r66;
	add.s32 	%r96, %r94, %r68;
	mul.wide.u32 	%rd29, %r96, 4;
	add.s64 	%rd30, %rd1, %rd29;
	st.global.u32 	[%rd30], %r95;
$L__BB0_13:
	add.s32 	%r122, %r122, 4;
$L__BB0_14:
	setp.eq.s32 	%p10, %r61, 0;
	@%p10 bra 	$L__BB0_21;
	setp.eq.s32 	%p11, %r61, 1;
	@%p11 bra 	$L__BB0_19;
	setp.ge.u32 	%p12, %r4, %r68;
	@%p12 bra 	$L__BB0_18;
	mad.lo.s32 	%r97, %r122, %r66, %r7;
	mad.lo.s32 	%r98, %r122, %r68, %r6;
	mul.wide.u32 	%rd31, %r98, 4;
	add.s64 	%rd32, %rd1, %rd31;
	st.global.u32 	[%rd32], %r97;
	add.s32 	%r99, %r97, %r66;
	add.s32 	%r100, %r98, %r68;
	mul.wide.u32 	%rd33, %r100, 4;
	add.s64 	%rd34, %rd1, %rd33;
	st.global.u32 	[%rd34], %r99;
$L__BB0_18:
	add.s32 	%r122, %r122, 2;
$L__BB0_19:
	setp.ge.u32 	%p13, %r4, %r68;
	and.b32  	%r101, %r67, 1;
	setp.eq.b32 	%p14, %r101, 1;
	not.pred 	%p15, %p14;
	or.pred  	%p16, %p15, %p13;
	@%p16 bra 	$L__BB0_21;
	mad.lo.s32 	%r102, %r122, %r66, %r7;
	mad.lo.s32 	%r103, %r122, %r68, %r6;
	mul.wide.u32 	%rd35, %r103, 4;
	add.s64 	%rd36, %rd1, %rd35;
	st.global.u32 	[%rd36], %r102;
$L__BB0_21:
	ret;

}
	// .globl	_Z16initializeArraysiPiS_
.visible .entry _Z16initializeArraysiPiS_(
	.param .u32 _Z16initializeArraysiPiS__param_0,
	.param .u64 .ptr .align 1 _Z16initializeArraysiPiS__param_1,
	.param .u64 .ptr .align 1 _Z16initializeArraysiPiS__param_2
)
{
	.reg .pred 	%p<3>;
	.reg .b32 	%r<9>;
	.reg .b64 	%rd<9>;

	ld.param.u32 	%r2, [_Z16initializeArraysiPiS__param_0];
	ld.param.u64 	%rd1, [_Z16initializeArraysiPiS__param_1];
	ld.param.u64 	%rd2, [_Z16initializeArraysiPiS__param_2];
	mov.u32 	%r3, %tid.x;
	mov.u32 	%r4, %ntid.x;
	mov.u32 	%r5, %ctaid.x;
	mad.lo.s32 	%r1, %r4, %r5, %r3;
	setp.ge.u32 	%p1, %r1, %r2;
	@%p1 bra 	$L__BB1_2;
	cvta.to.global.u64 	%rd3, %rd1;
	mul.wide.u32 	%rd4, %r1, 4;
	add.s64 	%rd5, %rd3, %rd4;
	st.global.u32 	[%rd5], %r1;
$L__BB1_2:
	shl.b32 	%r6, %r2, 5;
	add.s32 	%r7, %r6, 32;
	setp.ge.u32 	%p2, %r1, %r7;
	@%p2 bra 	$L__BB1_4;
	cvta.to.global.u64 	%rd6, %rd2;
	mul.wide.u32 	%rd7, %r1, 4;
	add.s64 	%rd8, %rd6, %rd7;
	mov.b32 	%r8, -1;
	st.global.u32 	[%rd8], %r8;
$L__BB1_4:
	ret;

}
	// .globl	_Z18fillReductionArrayijPdPiS_
.visible .entry _Z18fillReductionArrayijPdPiS_(
	.param .u32 _Z18fillReductionArrayijPdPiS__param_0,
	.param .u32 _Z18fillReductionArrayijPdPiS__param_1,
	.param .u64 .ptr .align 1 _Z18fillReductionArrayijPdPiS__param_2,
	.param .u64 .ptr .align 1 _Z18fillReductionArrayijPdPiS__param_3,
	.param .u64 .ptr .align 1 _Z18fillReductionArrayijPdPiS__param_4
)
{
	.reg .pred 	%p<2>;
	.reg .b32 	%r<10>;
	.reg .b64 	%rd<20>;
	.reg .b64 	%fd<2>;

	ld.param.u32 	%r1, [_Z18fillReductionArrayijPdPiS__param_0];
	ld.param.u32 	%rd6, [_Z18fillReductionArrayijPdPiS__param_1];
	ld.param.u64 	%rd3, [_Z18fillReductionArrayijPdPiS__param_2];
	ld.param.u64 	%rd4, [_Z18fillReductionArrayijPdPiS__param_3];
	ld.param.u64 	%rd5, [_Z18fillReductionArrayijPdPiS__param_4];
	mov.u32 	%r2, %tid.x;
	mov.u32 	%r3, %ntid.x;
	mov.u32 	%r4, %ctaid.x;
	mad.lo.s32 	%r5, %r3, %r4, %r2;
	cvt.u64.u32 	%rd1, %r5;
	cvt.s64.s32 	%rd2, %r1;
	mul.lo.s64 	%rd7, %rd6, %rd2;
	setp.le.s64 	%p1, %rd7, %rd1;
	@%p1 bra 	$L__BB2_2;
	cvt.u32.u64 	%r6, %rd1;
	cvta.to.global.u64 	%rd8, %rd4;
	cvta.to.global.u64 	%rd9, %rd3;
	cvta.to.global.u64 	%rd10, %rd5;
	div.u32 	%r7, %r6, %r1;
	mul.lo.s32 	%r8, %r7, %r1;
	sub.s32 	%r9, %r6, %r8;
	mul.wide.u32 	%rd11, %r9, 4;
	add.s64 	%rd12, %rd8, %rd11;
	ld.global.s32 	%rd13, [%rd12];
	cvt.u64.u32 	%rd14, %r7;
	mad.lo.s64 	%rd15, %rd14, %rd2, %rd13;
	shl.b64 	%rd16, %rd15, 3;
	add.s64 	%rd17, %rd9, %rd16;
	ld.global.f64 	%fd1, [%rd17];
	shl.b64 	%rd18, %rd1, 3;
	add.s64 	%rd19, %rd10, %rd18;
	st.global.f64 	[%rd19], %fd1;
$L__BB2_2:
	ret;

}
	// .globl	_Z8findSpanijjjPiS_PdS_
.visible .entry _Z8findSpanijjjPiS_PdS_(
	.param .u32 _Z8findSpanijjjPiS_PdS__param_0,
	.param .u32 _Z8findSpanijjjPiS_PdS__param_1,
	.param .u32 _Z8findSpanijjjPiS_PdS__param_2,
	.param .u32 _Z8findSpanijjjPiS_PdS__param_3,
	.param .u64 .ptr .align 1 _Z8findSpanijjjPiS_PdS__param_4,
	.param .u64 .ptr .align 1 _Z8findSpanijjjPiS_PdS__param_5,
	.param .u64 .ptr .align 1 _Z8findSpanijjjPiS_PdS__param_6,
	.param .u64 .ptr .align 1 _Z8findSpanijjjPiS_PdS__param_7
)
{
	.reg .pred 	%p<12>;
	.reg .b32 	%r<135>;
	.reg .b64 	%rd<88>;
	.reg .b64 	%fd<16>;

	ld.param.u32 	%r43, [_Z8findSpanijjjPiS_PdS__param_1];
	ld.param.u32 	%r44, [_Z8findSpanijjjPiS_PdS__param_2];
	ld.param.u64 	%rd5, [_Z8findSpanijjjPiS_PdS__param_4];
	ld.param.u64 	%rd6, [_Z8findSpanijjjPiS_PdS__param_5];
	ld.param.u64 	%rd7, [_Z8findSpanijjjPiS_PdS__param_6];
	ld.param.u64 	%rd8, [_Z8findSpanijjjPiS_PdS__param_7];
	cvta.to.global.u64 	%rd1, %rd7;
	cvta.to.global.u64 	%rd2, %rd5;
	cvta.to.global.u64 	%rd3, %rd6;
	cvta.to.global.u64 	%rd4, %rd8;
	mov.u32 	%r1, %tid.x;
	mov.u32 	%r45, %ntid.x;
	mov.u32 	%r2, %ctaid.x;
	mul.lo.s32 	%r3, %r45, %r2;
	add.s32 	%r4, %r3, %r1;
	setp.ge.u32 	%p1, %r4, %r44;
	@%p1 bra 	$L__BB3_14;
	setp.eq.s32 	%p2, %r43, 0;
	@%p2 bra 	$L__BB3_13;
	mul.lo.s32 	%r5, %r43, %r4;
	and.b32  	%r6, %r43, 7;
	setp.lt.u32 	%p3, %r43, 8;
	mov.b32 	%r133, 0;
	@%p3 bra 	$L__BB3_5;
	and.b32  	%r47, %r43, -8;
	neg.s32 	%r131, %r47;
	add.s32 	%r130, %r5, 3;
	add.s32 	%r48, %r1, %r44;
	add.s32 	%r129, %r48, %r3;
	shl.b32 	%r49, %r44, 1;
	add.s32 	%r128, %r4, %r49;
	mad.lo.s32 	%r127, %r44, 3, %r4;
	shl.b32 	%r50, %r44, 2;
	add.s32 	%r126, %r4, %r50;
	mad.lo.s32 	%r125, %r44, 5, %r4;
	mad.lo.s32 	%r124, %r44, 6, %r4;
	mad.lo.s32 	%r123, %r44, 7, %r4;
	mov.u32 	%r122, %r4;
$L__BB3_4:
	.pragma "nounroll";
	and.b32  	%r133, %r43, -8;
	mul.wide.u32 	%rd9, %r122, 4;
	add.s64 	%rd10, %rd3, %rd9;
	ld.global.u32 	%r51, [%rd10];
	add.s64 	%rd11, %rd2, %rd9;
	ld.global.u32 	%r52, [%rd11];
	sub.s32 	%r53, %r51, %r52;
	cvt.rn.f64.s32 	%fd1, %r53;
	add.s32 	%r54, %r130, -3;
	mul.wide.u32 	%rd12, %r54, 8;
	add.s64 	%rd13, %rd1, %rd12;
	st.global.f64 	[%rd13], %fd1;
	mul.wide.u32 	%rd14, %r129, 4;
	add.s64 	%rd15, %rd3, %rd14;
	ld.global.u32 	%r55, [%rd15];
	add.s64 	%rd16, %rd2, %rd14;
	ld.global.u32 	%r56, [%rd16];
	sub.s32 	%r57, %r55, %r56;
	cvt.rn.f64.s32 	%fd2, %r57;
	add.s32 	%r58, %r130, -2;
	mul.wide.u32 	%rd17, %r58, 8;
	add.s64 	%rd18, %rd1, %rd17;
	st.global.f64 	[%rd18], %fd2;
	mul.wide.u32 	%rd19, %r128, 4;
	add.s64 	%rd20, %rd3, %rd19;
	ld.global.u32 	%r59, [%rd20];
	add.s64 	%rd21, %rd2, %rd19;
	ld.global.u32 	%r60, [%rd21];
	sub.s32 	%r61, %r59, %r60;
	cvt.rn.f64.s32 	%fd3, %r61;
	add.s32 	%r62, %r130, -1;
	mul.wide.u32 	%rd22, %r62, 8;
	add.s64 	%rd23, %rd1, %rd22;
	st.global.f64 	[%rd23], %fd3;
	mul.wide.u32 	%rd24, %r127, 4;
	add.s64 	%rd25, %rd3, %rd24;
	ld.global.u32 	%r63, [%rd25];
	add.s64 	%rd26, %rd2, %rd24;
	ld.global.u32 	%r64, [%rd26];
	sub.s32 	%r65, %r63, %r64;
	cvt.rn.f64.s32 	%fd4, %r65;
	add.s32 	%r66, %r130, 4;
	mul.wide.u32 	%rd27, %r130, 8;
	add.s64 	%rd28, %rd1, %rd27;
	st.global.f64 	[%rd28], %fd4;
	mul.wide.u32 	%rd29, %r126, 4;
	add.s64 	%rd30, %rd3, %rd29;
	ld.global.u32 	%r67, [%rd30];
	add.s64 	%rd31, %rd2, %rd29;
	ld.global.u32 	%r68, [%rd31];
	sub.s32 	%r69, %r67, %r68;
	cvt.rn.f64.s32 	%fd5, %r69;
	add.s32 	%r70, %r130, 1;
	mul.wide.u32 	%rd32, %r70, 8;
	add.s64 	%rd33, %rd1, %rd32;
	st.global.f64 	[%rd33], %fd5;
	mul.wide.u32 	%rd34, %r125, 4;
	add.s64 	%rd35, %rd3, %rd34;
	ld.global.u32 	%r71, [%rd35];
	add.s64 	%rd36, %rd2, %rd34;
	ld.global.u32 	%r72, [%rd36];
	sub.s32 	%r73, %r71, %r72;
	cvt.rn.f64.s32 	%fd6, %r73;
	add.s32 	%r74, %r130, 2;
	mul.wide.u32 	%rd37, %r74, 8;
	add.s64 	%rd38, %rd1, %rd37;
	st.global.f64 	[%rd38], %fd6;
	mul.wide.u32 	%rd39, %r124, 4;
	add.s64 	%rd40, %rd3, %rd39;
	ld.global.u32 	%r75, [%rd40];
	add.s64 	%rd41, %rd2, %rd39;
	ld.global.u32 	%r76, [%rd41];
	sub.s32 	%r77, %r75, %r76;
	cvt.rn.f64.s32 	%fd7, %r77;
	add.s32 	%r78, %r130, 3;
	mul.wide.u32 	%rd42, %r78, 8;
	add.s64 	%rd43, %rd1, %rd42;
	st.global.f64 	[%rd43], %fd7;
	mul.wide.u32 	%rd44, %r123, 4;
	add.s64 	%rd45, %rd3, %rd44;
	ld.global.u32 	%r79, [%rd45];
	add.s64 	%rd46, %rd2, %rd44;
	ld.global.u32 	%r80, [%rd46];
	sub.s32 	%r81, %r79, %r80;
	cvt.rn.f64.s32 	%fd8, %r81;
	mul.wide.u32 	%rd47, %r66, 8;
	add.s64 	%rd48, %rd1, %rd47;
	st.global.f64 	[%rd48], %fd8;
	add.s32 	%r131, %r131, 8;
	add.s32 	%r130, %r130, 8;
	shl.b32 	%r82, %r44, 3;
	add.s32 	%r129, %r129, %r82;
	add.s32 	%r128, %r128, %r82;
	add.s32 	%r127, %r127, %r82;
	add.s32 	%r126, %r126, %r82;
	add.s32 	%r125, %r125, %r82;
	add.s32 	%r124, %r124, %r82;
	add.s32 	%r123, %r123, %r82;
	add.s32 	%r122, %r122, %r82;
	setp.ne.s32 	%p4, %r131, 0;
	@%p4 bra 	$L__BB3_4;
$L__BB3_5:
	setp.eq.s32 	%p5, %r6, 0;
	@%p5 bra 	$L__BB3_13;
	and.b32  	%r38, %r43, 3;
	setp.lt.u32 	%p6, %r6, 4;
	@%p6 bra 	$L__BB3_8;
	mad.lo.s32 	%r83, %r133, %r44, %r4;
	mul.wide.u32 	%rd49, %r83, 4;
	add.s64 	%rd50, %rd3, %rd49;
	ld.global.u32 	%r84, [%rd50];
	add.s64 	%rd51, %rd2, %rd49;
	ld.global.u32 	%r85, [%rd51];
	sub.s32 	%r86, %r84, %r85;
	cvt.rn.f64.s32 	%fd9, %r86;
	add.s32 	%r87, %r133, %r5;
	mul.wide.u32 	%rd52, %r87, 8;
	add.s64 	%rd53, %rd1, %rd52;
	st.global.f64 	[%rd53], %fd9;
	add.s32 	%r88, %r83, %r44;
	mul.wide.u32 	%rd54, %r88, 4;
	add.s64 	%rd55, %rd3, %rd54;
	ld.global.u32 	%r89, [%rd55];
	add.s64 	%rd56, %rd2, %rd54;
	ld.global.u32 	%r90, [%rd56];
	sub.s32 	%r91, %r89, %r90;
	cvt.rn.f64.s32 	%fd10, %r91;
	add.s32 	%r92, %r87, 1;
	mul.wide.u32 	%rd57, %r92, 8;
	add.s64 	%rd58, %rd1, %rd57;
	st.global.f64 	[%rd58], %fd10;
	add.s32 	%r93, %r88, %r44;
	mul.wide.u32 	%rd59, %r93, 4;
	add.s64 	%rd60, %rd3, %rd59;
	ld.global.u32 	%r94, [%rd60];
	add.s64 	%rd61, %rd2, %rd59;
	ld.global.u32 	%r95, [%rd61];
	sub.s32 	%r96, %r94, %r95;
	cvt.rn.f64.s32 	%fd11, %r96;
	add.s32 	%r97, %r87, 2;
	mul.wide.u32 	%rd62, %r97, 8;
	add.s64 	%rd63, %rd1, %rd62;
	st.global.f64 	[%rd63], %fd11;
	add.s32 	%r98, %r93, %r44;
	mul.wide.u32 	%rd64, %r98, 4;
	add.s64 	%rd65, %rd3, %rd64;
	ld.global.u32 	%r99, [%rd65];
	add.s64 	%rd66, %rd2, %rd64;
	ld.global.u32 	%r100, [%rd66];
	sub.s32 	%r101, %r99, %r100;
	cvt.rn.f64.s32 	%fd12, %r101;
	add.s32 	%r102, %r87, 3;
	mul.wide.u32 	%rd67, %r102, 8;
	add.s64 	%rd68, %rd1, %rd67;
	st.global.f64 	[%rd68], %fd12;
	add.s32 	%r133, %r133, 4;
$L__BB3_8:
	setp.eq.s32 	%p7, %r38, 0;
	@%p7 bra 	$L__BB3_13;
	setp.eq.s32 	%p8, %r38, 1;
	@%p8 bra 	$L__BB3_11;
	mad.lo.s32 	%r103, %r133, %r44, %r4;
	mul.wide.u32 	%rd69, %r103, 4;
	add.s64 	%rd70, %rd3, %rd69;
	ld.global.u32 	%r104, [%rd70];
	add.s64 	%rd71, %rd2, %rd69;
	ld.global.u32 	%r105, [%rd71];
	sub.s32 	%r106, %r104, %r105;
	cvt.rn.f64.s32 	%fd13, %r106;
	add.s32 	%r107, %r133, %r5;
	mul.wide.u32 	%rd72, %r107, 8;
	add.s64 	%rd73, %rd1, %rd72;
	st.global.f64 	[%rd73], %fd13;
	add.s32 	%r108, %r103, %r44;
	mul.wide.u32 	%rd74, %r108, 4;
	add.s64 	%rd75, %rd3, %rd74;
	ld.global.u32 	%r109, [%rd75];
	add.s64 	%rd76, %rd2, %rd74;
	ld.global.u32 	%r110, [%rd76];
	sub.s32 	%r111, %r109, %r110;
	cvt.rn.f64.s32 	%fd14, %r111;
	add.s32 	%r112, %r107, 1;
	mul.wide.u32 	%rd77, %r112, 8;
	add.s64 	%rd78, %rd1, %rd77;
	st.global.f64 	[%rd78], %fd14;
	add.s32 	%r133, %r133, 2;
$L__BB3_11:
	and.b32  	%r113, %r43, 1;
	setp.eq.b32 	%p9, %r113, 1;
	not.pred 	%p10, %p9;
	@%p10 bra 	$L__BB3_13;
	mad.lo.s32 	%r114, %r133, %r44, %r4;
	mul.wide.u32 	%rd79, %r114, 4;
	add.s64 	%rd80, %rd3, %rd79;
	ld.global.u32 	%r115, [%rd80];
	add.s64 	%rd81, %rd2, %rd79;
	ld.global.u32 	%r116, [%rd81];
	sub.s32 	%r117, %r115, %r116;
	cvt.rn.f64.s32 	%fd15, %r117;
	add.s32 	%r118, %r133, %r5;
	mul.wide.u32 	%rd82, %r118, 8;
	add.s64 	%rd83, %rd1, %rd82;
	st.global.f64 	[%rd83], %fd15;
$L__BB3_13:
	mul.lo.s32 	%r119, %r43, %r4;
	mul.wide.u32 	%rd84, %r4, 4;
	add.s64 	%rd85, %rd4, %rd84;
	st.global.u32 	[%rd85], %r119;
$L__BB3_14:
	or.b32  	%r120, %r1, %r2;
	setp.ne.s32 	%p11, %r120, 0;
	@%p11 bra 	$L__BB3_16;
	mul.lo.s32 	%r121, %r44, %r43;
	mul.wide.u32 	%rd86, %r44, 4;
	add.s64 	%rd87, %rd4, %rd86;
	st.global.u32 	[%rd87], %r121;
$L__BB3_16:
	ret;

}
	// .globl	_Z15fillCurDimArrayijPiPN3cub18CUB_300001_SM_100012KeyValuePairIidEE
.visible .entry _Z15fillCurDimArrayijPiPN3cub18CUB_300001_SM_100012KeyValuePairIidEE(
	.param .u32 _Z15fillCurDimArrayijPiPN3cub18CUB_300001_SM_100012KeyValuePairIidEE_param_0,
	.param .u32 _Z15fillCurDimArrayijPiPN3cub18CUB_300001_SM_100012KeyValuePairIidEE_param_1,
	.param .u64 .ptr .align 1 _Z15fillCurDimArrayijPiPN3cub18CUB_300001_SM_100012KeyValuePairIidEE_param_2,
	.param .u64 .ptr .align 1 _Z15fillCurDimArrayijPiPN3cub18CUB_300001_SM_100012KeyValuePairIidEE_param_3
)
{
	.reg .pred 	%p<2>;
	.reg .b32 	%r<7>;
	.reg .b64 	%rd<9>;

	ld.param.u32 	%r2, [_Z15fillCurDimArrayijPiPN3cub18CUB_300001_SM_100012KeyValuePairIidEE_param_1];
	ld.param.u64 	%rd1, [_Z15fillCurDimArrayijPiPN3cub18CUB_300001_SM_100012KeyValuePairIidEE_param_2];
	ld.param.u64 	%rd2, [_Z15fillCurDimArrayijPiPN3cub18CUB_300001_SM_100012KeyValuePairIidEE_param_3];
	mov.u32 	%r3, %tid.x;
	mov.u32 	%r4, %ntid.x;
	mov.u32 	%r5, %ctaid.x;
	mad.lo.s32 	%r1, %r4, %r5, %r3;
	setp.ge.u32 	%p1, %r1, %r2;
	@%p1 bra 	$L__BB4_2;
	cvta.to.global.u64 	%rd3, %rd2;
	cvta.to.global.u64 	%rd4, %rd1;
	mul.wide.u32 	%rd5, %r1, 16;
	add.s64 	%rd6, %rd3, %rd5;
	ld.global.u32 	%r6, [%rd6];
	mul.wide.u32 	%rd7, %r1, 4;
	add.s64 	%rd8, %rd4, %rd7;
	st.global.u32 	[%rd8], %r6;
$L__BB4_2:
	ret;

}
	// .globl	_Z10fillKeysInijPdPiS0_S_
.visible .entry _Z10fillKeysInijPdPiS0_S_(
	.param .u32 _Z10fillKeysInijPdPiS0_S__param_0,
	.param .u32 _Z10fillKeysInijPdPiS0_S__param_1,
	.param .u64 .ptr .align 1 _Z10fillKeysInijPdPiS0_S__param_2,
	.param .u64 .ptr .align 1 _Z10fillKeysInijPdPiS0_S__param_3,
	.param .u64 .ptr .align 1 _Z10fillKeysInijPdPiS0_S__param_4,
	.param .u64 .ptr .align 1 _Z10fillKeysInijPdPiS0_S__param_5
)
{
	.reg .pred 	%p<2>;
	.reg .b32 	%r<9>;
	.reg .b64 	%rd<20>;
	.reg .b64 	%fd<2>;

	ld.param.u32 	%r2, [_Z10fillKeysInijPdPiS0_S__param_0];
	ld.param.u32 	%r3, [_Z10fillKeysInijPdPiS0_S__param_1];
	ld.param.u64 	%rd1, [_Z10fillKeysInijPdPiS0_S__param_2];
	ld.param.u64 	%rd2, [_Z10fillKeysInijPdPiS0_S__param_3];
	ld.param.u64 	%rd3, [_Z10fillKeysInijPdPiS0_S__param_4];
	ld.param.u64 	%rd4, [_Z10fillKeysInijPdPiS0_S__param_5];
	mov.u32 	%r4, %tid.x;
	mov.u32 	%r5, %ntid.x;
	mov.u32 	%r6, %ctaid.x;
	mad.lo.s32 	%r1, %r5, %r6, %r4;
	setp.ge.u32 	%p1, %r1, %r2;
	@%p1 bra 	$L__BB5_2;
	cvta.to.global.u64 	%rd5, %rd2;
	cvta.to.global.u64 	%rd6, %rd3;
	cvta.to.global.u64 	%rd7, %rd4;
	cvta.to.global.u64 	%rd8, %rd1;
	div.u32 	%r7, %r1, %r3;
	mul.wide.u32 	%rd9, %r7, 4;
	add.s64 	%rd10, %rd5, %rd9;
	ld.global.u32 	%r8, [%rd10];
	mul.wide.s32 	%rd11, %r8, %r2;
	mul.wide.u32 	%rd12, %r1, 4;
	add.s64 	%rd13, %rd6, %rd12;
	ld.global.s32 	%rd14, [%rd13];
	add.s64 	%rd15, %rd11, %rd14;
	shl.b64 	%rd16, %rd15, 3;
	add.s64 	%rd17, %rd7, %rd16;
	ld.global.f64 	%fd1, [%rd17];
	mul.wide.u32 	%rd18, %r1, 8;
	add.s64 	%rd19, %rd8, %rd18;
	st.global.f64 	[%rd19], %fd1;
$L__BB5_2:
	ret;

}
	// .globl	_ZN3cub18CUB_300001_SM_10006detail11EmptyKernelIvEEvv
.visible .entry _ZN3cub18CUB_300001_SM_10006detail11EmptyKernelIvEEvv()
{


	ret;

}


// ===== COMPILED SASS (sm_100) =====

	.target	sm_100

	.elftype	@"ET_EXEC"


//--------------------- .note.nv.tkinfo           --------------------------
	.section	.note.nv.tkinfo,"",@"SHT_NOTE"
	.sectionflags	@"SHF_NOTE_NV_TKINFO"
	.tkinfo
        /*0018*/ 	.word	0x00000002
        /*0030*/ 	.string	""
        /*0030*/ 	.string	"ptxas"
        /*0030*/ 	.string	"Cuda compilation tools, release 13.0, V13.0.88"
        /*0030*/ 	.string	"Build cuda_13.0.r13.0/compiler.36424714_0"
        /*0030*/ 	.string	"-arch sm_100 -m 64 "



//--------------------- .note.nv.cuinfo           --------------------------
	.section	.note.nv.cuinfo,"",@"SHT_NOTE"
	.sectionflags	@"SHF_NOTE_NV_CUINFO"
        /*0018*/ 	.short	0x0002
        /*001a*/ 	.short	0x0064
        /*001c*/ 	.short	0x0082
	.zero		2


//--------------------- .nv.info                  --------------------------
	.section	.nv.info,"",@"SHT_CUDA_INFO"
	.align	4


	//----- nvinfo : EIATTR_REGCOUNT
	.align		4
        /*0000*/ 	.byte	0x04, 0x2f
        /*0002*/ 	.short	(.L_41 - .L_40)
	.align		4
.L_40:
        /*0004*/ 	.word	index@(_Z17fillOffsetsArraysijjjPiS_)
        /*0008*/ 	.word	0x00000020


	//----- nvinfo : EIATTR_FRAME_SIZE
	.align		4
.L_41:
        /*000c*/ 	.byte	0x04, 0x11
        /*000e*/ 	.short	(.L_43 - .L_42)
	.align		4
.L_42:
        /*0010*/ 	.word	index@(_Z17fillOffsetsArraysijjjPiS_)
        /*0014*/ 	.word	0x00000000


	//----- nvinfo : EIATTR_REGCOUNT
	.align		4
.L_43:
        /*0018*/ 	.byte	0x04, 0x2f
        /*001a*/ 	.short	(.L_45 - .L_44)
	.align		4
.L_44:
        /*001c*/ 	.word	index@(_Z16initializeArraysiPiS_)
        /*0020*/ 	.word	0x0000000a


	//----- nvinfo : EIATTR_FRAME_SIZE
	.align		4
.L_45:
        /*0024*/ 	.byte	0x04, 0x11
        /*0026*/ 	.short	(.L_47 - .L_46)
	.align		4
.L_46:
        /*0028*/ 	.word	index@(_Z16initializeArraysiPiS_)
        /*002c*/ 	.word	0x00000000


	//----- nvinfo : EIATTR_REGCOUNT
	.align		4
.L_47:
        /*0030*/ 	.byte	0x04, 0x2f
        /*0032*/ 	.short	(.L_49 - .L_48)
	.align		4
.L_48:
        /*0034*/ 	.word	index@(_Z18fillReductionArrayijPdPiS_)
        /*0038*/ 	.word	0x0000000c


	//----- nvinfo : EIATTR_FRAME_SIZE
	.align		4
.L_49:
        /*003c*/ 	.byte	0x04, 0x11
        /*003e*/ 	.short	(.L_51 - .L_50)
	.align		4
.L_50:
        /*0040*/ 	.word	index@(_Z18fillReductionArrayijPdPiS_)
        /*0044*/ 	.word	0x00000000


	//----- nvinfo : EIATTR_REGCOUNT
	.align		4
.L_51:
        /*0048*/ 	.byte	0x04, 0x2f
        /*004a*/ 	.short	(.L_53 - .L_52)
	.align		4
.L_52:
        /*004c*/ 	.word	index@(_Z8findSpanijjjPiS_PdS_)
        /*0050*/ 	.word	0x00000020


	//----- nvinfo : EIATTR_FRAME_SIZE
	.align		4
.L_53:
        /*0054*/ 	.byte	0x04, 0x11
        /*0056*/ 	.short	(.L_55 - .L_54)
	.align		4
.L_54:
        /*0058*/ 	.word	index@(_Z8findSpanijjjPiS_PdS_)
        /*005c*/ 	.word	0x00000000


	//----- nvinfo : EIATTR_REGCOUNT
	.align		4
.L_55:
        /*0060*/ 	.byte	0x04, 0x2f
        /*0062*/ 	.short	(.L_57 - .L_56)
	.align		4
.L_56:
        /*0064*/ 	.word	index@(_Z15fillCurDimArrayijPiPN3cub18CUB_300001_SM_100012KeyValuePairIidEE)
        /*0068*/ 	.word	0x0000000a


	//----- nvinfo : EIATTR_FRAME_SIZE
	.align		4
.L_57:
        /*006c*/ 	.byte	0x04, 0x11
        /*006e*/ 	.short	(.L_59 - .L_58)
	.align		4
.L_58:
        /*0070*/ 	.word	index@(_Z15fillCurDimArrayijPiPN3cub18CUB_300001_SM_100012KeyValuePairIidEE)
        /*0074*/ 	.word	0x00000000


	//----- nvinfo : EIATTR_REGCOUNT
	.align		4
.L_59:
        /*0078*/ 	.byte	0x04, 0x2f
        /*007a*/ 	.short	(.L_61 - .L_60)
	.align		4
.L_60:
        /*007c*/ 	.word	index@(_Z10fillKeysInijPdPiS0_S_)
        /*0080*/ 	.word	0x0000000e


	//----- nvinfo : EIATTR_FRAME_SIZE
	.align		4
.L_61:
        /*0084*/ 	.byte	0x04, 0x11
        /*0086*/ 	.short	(.L_63 - .L_62)
	.align		4
.L_62:
        /*0088*/ 	.word	index@(_Z10fillKeysInijPdPiS0_S_)
        /*008c*/ 	.word	0x00000000


	//----- nvinfo : EIATTR_REGCOUNT
	.align		4
.L_63:
        /*0090*/ 	.byte	0x04, 0x2f
        /*0092*/ 	.short	(.L_65 - .L_64)
	.align		4
.L_64:
        /*0094*/ 	.word	index@(_ZN3cub18CUB_300001_SM_10006detail11EmptyKernelIvEEvv)
        /*0098*/ 	.word	0x00000004


	//----- nvinfo : EIATTR_FRAME_SIZE
	.align		4
.L_65:
        /*009c*/ 	.byte	0x04, 0x11
        /*009e*/ 	.short	(.L_67 - .L_66)
	.align		4
.L_66:
        /*00a0*/ 	.word	index@(_ZN3cub18CUB_300001_SM_10006detail11EmptyKernelIvEEvv)
        /*00a4*/ 	.word	0x00000000


	//----- nvinfo : EIATTR_MIN_STACK_SIZE
	.align		4
.L_67:
        /*00a8*/ 	.byte	0x04, 0x12
        /*00aa*/ 	.short	(.L_69 - .L_68)
	.align		4
.L_68:
        /*00ac*/ 	.word	index@(_ZN3cub18CUB_300001_SM_10006detail11EmptyKernelIvEEvv)
        /*00b0*/ 	.word	0x00000000


	//----- nvinfo : EIATTR_MIN_STACK_SIZE
	.align		4
.L_69:
        /*00b4*/ 	.byte	0x04, 0x12
        /*00b6*/ 	.short	(.L_71 - .L_70)
	.align		4
.L_70:
        /*00b8*/ 	.word	index@(_Z10fillKeysInijPdPiS0_S_)
        /*00bc*/ 	.word	0x00000000


	//----- nvinfo : EIATTR_MIN_STACK_SIZE
	.align		4
.L_71:
        /*00c0*/ 	.byte	0x04, 0x12
        /*00c2*/ 	.short	(.L_73 - .L_72)
	.align		4
.L_72:
        /*00c4*/ 	.word	index@(_Z15fillCurDimArrayijPiPN3cub18CUB_300001_SM_100012KeyValuePairIidEE)
        /*00c8*/ 	.word	0x00000000


	//----- nvinfo : EIATTR_MIN_STACK_SIZE
	.align		4
.L_73:
        /*00cc*/ 	.byte	0x04, 0x12
        /*00ce*/ 	.short	(.L_75 - .L_74)
	.align		4
.L_74:
        /*00d0*/ 	.word	index@(_Z8findSpanijjjPiS_PdS_)
        /*00d4*/ 	.word	0x00000000


	//----- nvinfo : EIATTR_MIN_STACK_SIZE
	.align		4
.L_75:
        /*00d8*/ 	.byte	0x04, 0x12
        /*00da*/ 	.short	(.L_77 - .L_76)
	.align		4
.L_76:
        /*00dc*/ 	.word	index@(_Z18fillReductionArrayijPdPiS_)
        /*00e0*/ 	.word	0x00000000


	//----- nvinfo : EIATTR_MIN_STACK_SIZE
	.align		4
.L_77:
        /*00e4*/ 	.byte	0x04, 0x12
        /*00e6*/ 	.short	(.L_79 - .L_78)
	.align		4
.L_78:
        /*00e8*/ 	.word	index@(_Z16initializeArraysiPiS_)
        /*00ec*/ 	.word	0x00000000


	//----- nvinfo : EIATTR_MIN_STACK_SIZE
	.align		4
.L_79:
        /*00f0*/ 	.byte	0x04, 0x12
        /*00f2*/ 	.short	(.L_81 - .L_80)
	.align		4
.L_80:
        /*00f4*/ 	.word	index@(_Z17fillOffsetsArraysijjjPiS_)
        /*00f8*/ 	.word	0x00000000
.L_81:


//--------------------- .nv.compat                --------------------------
	.section	.nv.compat,"",@"SHT_CUDA_COMPAT_INFO"
	.align	4
        /*0000*/ 	.byte	0x02, 0x09, 0x00, 0x00, 0x02, 0x02, 0x01, 0x00, 0x02, 0x05, 0x05, 0x00, 0x03, 0x07, 0x01, 0x01
        /*0010*/ 	.byte	0x02, 0x03, 0x00, 0x00, 0x02, 0x06, 0x01, 0x00, 0x04, 0x0b, 0x08, 0x00, 0x09, 0x00, 0x00, 0x00
        /*0020*/ 	.byte	0x00, 0x00, 0x00, 0x00


//--------------------- .nv.info._ZN3cub18CUB_300001_SM_10006detail11EmptyKernelIvEEvv --------------------------
	.section	.nv.info._ZN3cub18CUB_300001_SM_10006detail11EmptyKernelIvEEvv,"",@"SHT_CUDA_INFO"
	.sectionflags	@""
	.align	4


	//----- nvinfo : EIATTR_CUDA_API_VERSION
	.align		4
        /*0000*/ 	.byte	0x04, 0x37
        /*0002*/ 	.short	(.L_83 - .L_82)
.L_82:
        /*0004*/ 	.word	0x00000082


	//----- nvinfo : EIATTR_SPARSE_MMA_MASK
	.align		4
.L_83:
        /*0008*/ 	.byte	0x03, 0x50
        /*000a*/ 	.short	0x0000


	//----- nvinfo : EIATTR_MAXREG_COUNT
	.align		4
        /*000c*/ 	.byte	0x03, 0x1b
        /*000e*/ 	.short	0x00ff


	//----- nvinfo : EIATTR_MERCURY_ISA_VERSION
	.align		4
        /*0010*/ 	.byte	0x03, 0x5f
        /*0012*/ 	.short	0x0101


	//----- nvinfo : EIATTR_VRC_CTA_INIT_COUNT
	.align		4
        /*0014*/ 	.byte	0x02, 0x4a
	.zero		1
	.zero		1


	//----- nvinfo : EIATTR_EXIT_INSTR_OFFSETS
	.align		4
        /*0018*/ 	.byte	0x04, 0x1c
        /*001a*/ 	.short	(.L_85 - .L_84)


	//   ....[0]....
.L_84:
        /*001c*/ 	.word	0x00000010


	//----- nvinfo : EIATTR_SW_WAR
	.align		4
.L_85:
        /*0020*/ 	.byte	0x04, 0x36
        /*0022*/ 	.short	(.L_87 - .L_86)
.L_86:
        /*0024*/ 	.word	0x00000008
.L_87:


//--------------------- .nv.info._Z10fillKeysInijPdPiS0_S_ --------------------------
	.section	.nv.info._Z10fillKeysInijPdPiS0_S_,"",@"SHT_CUDA_INFO"
	.sectionflags	@""
	.align	4


	//----- nvinfo : EIATTR_CUDA_API_VERSION
	.align		4
        /*0000*/ 	.byte	0x04, 0x37
        /*0002*/ 	.short	(.L_89 - .L_88)
.L_88:
        /*0004*/ 	.word	0x00000082


	//----- nvinfo : EIATTR_KPARAM_INFO
	.align		4
.L_89:
        /*0008*/ 	.byte	0x04, 0x17
        /*000a*/ 	.short	(.L_91 - .L_90)
.L_90:
        /*000c*/ 	.word	0x00000000
        /*0010*/ 	.short	0x0005
        /*0012*/ 	.short	0x0020
        /*0014*/ 	.byte	0x00, 0xf5, 0x21, 0x00


	//----- nvinfo : EIATTR_KPARAM_INFO
	.align		4
.L_91:
        /*0018*/ 	.byte	0x04, 0x17
        /*001a*/ 	.short	(.L_93 - .L_92)
.L_92:
        /*001c*/ 	.word	0x00000000
        /*0020*/ 	.short	0x0004
        /*0022*/ 	.short	0x0018
        /*0024*/ 	.byte	0x00, 0xf5, 0x21, 0x00


	//----- nvinfo : EIATTR_KPARAM_INFO
	.align		4
.L_93:
        /*0028*/ 	.byte	0x04, 0x17
        /*002a*/ 	.short	(.L_95 - .L_94)
.L_94:
        /*002c*/ 	.word	0x00000000
        /*0030*/ 	.short	0x0003
        /*0032*/ 	.short	0x0010
        /*0034*/ 	.byte	0x00, 0xf5, 0x21, 0x00


	//----- nvinfo : EIATTR_KPARAM_INFO
	.align		4
.L_95:
        /*0038*/ 	.byte	0x04, 0x17
        /*003a*/ 	.short	(.L_97 - .L_96)
.L_96:
        /*003c*/ 	.word	0x00000000
        /*0040*/ 	.short	0x0002
        /*0042*/ 	.short	0x0008
        /*0044*/ 	.byte	0x00, 0xf5, 0x21, 0x00


	//----- nvinfo : EIATTR_KPARAM_INFO
	.align		4
.L_97:
        /*0048*/ 	.byte	0x04, 0x17
        /*004a*/ 	.short	(.L_99 - .L_98)
.L_98:
        /*004c*/ 	.word	0x00000000
        /*0050*/ 	.short	0x0001
        /*0052*/ 	.short	0x0004
        /*0054*/ 	.byte	0x00, 0xf0, 0x11, 0x00


	//----- nvinfo : EIATTR_KPARAM_INFO
	.align		4
.L_99:
        /*0058*/ 	.byte	0x04, 0x17
        /*005a*/ 	.short	(.L_101 - .L_100)
.L_100:
        /*005c*/ 	.word	0x00000000
        /*0060*/ 	.short	0x0000
        /*0062*/ 	.short	0x0000
        /*0064*/ 	.byte	0x00, 0xf0, 0x11, 0x00


	//----- nvinfo : EIATTR_SPARSE_MMA_MASK
	.align		4
.L_101:
        /*0068*/ 	.byte	0x03, 0x50
        /*006a*/ 	.short	0x0000


	//----- nvinfo : EIATTR_MAXREG_COUNT
	.align		4
        /*006c*/ 	.byte	0x03, 0x1b
        /*006e*/ 	.short	0x00ff


	//----- nvinfo : EIATTR_MERCURY_ISA_VERSION
	.align		4
        /*0070*/ 	.byte	0x03, 0x5f
        /*0072*/ 	.short	0x0101


	//----- nvinfo : EIATTR_VRC_CTA_INIT_COUNT
	.align		4
        /*0074*/ 	.byte	0x02, 0x4a
	.zero		1
	.zero		1


	//----- nvinfo : EIATTR_EXIT_INSTR_OFFSETS
	.align		4
        /*0078*/ 	.byte	0x04, 0x1c
        /*007a*/ 	.short	(.L_103 - .L_102)


	//   ....[0]....
.L_102:
        /*007c*/ 	.word	0x00000070


	//   ....[1]....
        /*0080*/ 	.word	0x000002b0


	//----- nvinfo : EIATTR_CBANK_PARAM_SIZE
	.align		4
.L_103:
        /*0084*/ 	.byte	0x03, 0x19
        /*0086*/ 	.short	0x0028


	//----- nvinfo : EIATTR_PARAM_CBANK
	.align		4
        /*0088*/ 	.byte	0x04, 0x0a
        /*008a*/ 	.short	(.L_105 - .L_104)
	.align		4
.L_104:
        /*008c*/ 	.word	index@(.nv.constant0._Z10fillKeysInijPdPiS0_S_)
        /*0090*/ 	.short	0x0380
        /*0092*/ 	.short	0x0028


	//----- nvinfo : EIATTR_SW_WAR
	.align		4
.L_105:
        /*0094*/ 	.byte	0x04, 0x36
        /*0096*/ 	.short	(.L_107 - .L_106)
.L_106:
        /*0098*/ 	.word	0x00000008
.L_107:


//--------------------- .nv.info._Z15fillCurDimArrayijPiPN3cub18CUB_300001_SM_100012KeyValuePairIidEE --------------------------
	.section	.nv.info._Z15fillCurDimArrayijPiPN3cub18CUB_300001_SM_100012KeyValuePairIidEE,"",@"SHT_CUDA_INFO"
	.sectionflags	@""
	.align	4


	//----- nvinfo : EIATTR_CUDA_API_VERSION
	.align		4
        /*0000*/ 	.byte	0x04, 0x37
        /*0002*/ 	.short	(.L_109 - .L_108)
.L_108:
        /*0004*/ 	.word	0x00000082


	//----- nvinfo : EIATTR_KPARAM_INFO
	.align		4
.L_109:
        /*0008*/ 	.byte	0x04, 0x17
        /*000a*/ 	.short	(.L_111 - .L_110)
.L_110:
        /*000c*/ 	.word	0x00000000
        /*0010*/ 	.short	0x0003
        /*0012*/ 	.short	0x0010
        /*0014*/ 	.byte	0x00, 0xf5, 0x21, 0x00


	//----- nvinfo : EIATTR_KPARAM_INFO
	.align		4
.L_111:
        /*0018*/ 	.byte	0x04, 0x17
        /*001a*/ 	.short	(.L_113 - .L_112)
.L_112:
        /*001c*/ 	.word	0x00000000
        /*0020*/ 	.short	0x0002
        /*0022*/ 	.short	0x0008
        /*0024*/ 	.byte	0x00, 0xf5, 0x21, 0x00


	//----- nvinfo : EIATTR_KPARAM_INFO
	.align		4
.L_113:
        /*0028*/ 	.byte	0x04, 0x17
        /*002a*/ 	.short	(.L_115 - .L_114)
.L_114:
        /*002c*/ 	.word	0x00000000
        /*0030*/ 	.short	0x0001
        /*0032*/ 	.short	0x0004
        /*0034*/ 	.byte	0x00, 0xf0, 0x11, 0x00


	//----- nvinfo : EIATTR_KPARAM_INFO
	.align		4
.L_115:
        /*0038*/ 	.byte	0x04, 0x17
        /*003a*/ 	.short	(.L_117 - .L_116)
.L_116:
        /*003c*/ 	.word	0x00000000
        /*0040*/ 	.short	0x0000
        /*0042*/ 	.short	0x0000
        /*0044*/ 	.byte	0x00, 0xf0, 0x11, 0x00


	//----- nvinfo : EIATTR_SPARSE_MMA_MASK
	.align		4
.L_117:
        /*0048*/ 	.byte	0x03, 0x50
        /*004a*/ 	.short	0x0000


	//----- nvinfo : EIATTR_MAXREG_COUNT
	.align		4
        /*004c*/ 	.byte	0x03, 0x1b
        /*004e*/ 	.short	0x00ff


	//----- nvinfo : EIATTR_MERCURY_ISA_VERSION
	.align		4
        /*0050*/ 	.byte	0x03, 0x5f
        /*0052*/ 	.short	0x0101


	//----- nvinfo : EIATTR_VRC_CTA_INIT_COUNT
	.align		4
        /*0054*/ 	.byte	0x02, 0x4a
	.zero		1
	.zero		1


	//----- nvinfo : EIATTR_EXIT_INSTR_OFFSETS
	.align		4
        /*0058*/ 	.byte	0x04, 0x1c
        /*005a*/ 	.short	(.L_119 - .L_118)


	//   ....[0]....
.L_118:
        /*005c*/ 	.word	0x00000070


	//   ....[1]....
        /*0060*/ 	.word	0x000000f0


	//----- nvinfo : EIATTR_CBANK_PARAM_SIZE
	.align		4
.L_119:
        /*0064*/ 	.byte	0x03, 0x19
        /*0066*/ 	.short	0x0018


	//----- nvinfo : EIATTR_PARAM_CBANK
	.align		4
        /*0068*/ 	.byte	0x04, 0x0a
        /*006a*/ 	.short	(.L_121 - .L_120)
	.align		4
.L_120:
        /*006c*/ 	.word	index@(.nv.constant0._Z15fillCurDimArrayijPiPN3cub18CUB_300001_SM_100012KeyValuePairIidEE)
        /*0070*/ 	.short	0x0380
        /*0072*/ 	.short	0x0018


	//----- nvinfo : EIATTR_SW_WAR
	.align		4
.L_121:
        /*0074*/ 	.byte	0x04, 0x36
        /*0076*/ 	.short	(.L_123 - .L_122)
.L_122:
        /*0078*/ 	.word	0x00000008
.L_123:


//--------------------- .nv.info._Z8findSpanijjjPiS_PdS_ --------------------------
	.section	.nv.info._Z8findSpanijjjPiS_PdS_,"",@"SHT_CUDA_INFO"
	.sectionflags	@""
	.align	4


	//----- nvinfo : EIATTR_CUDA_API_VERSION
	.align		4
        /*0000*/ 	.byte	0x04, 0x37
        /*0002*/ 	.short	(.L_125 - .L_124)
.L_124:
        /*0004*/ 	.word	0x00000082


	//----- nvinfo : EIATTR_KPARAM_INFO
	.align		4
.L_125:
        /*0008*/ 	.byte	0x04, 0x17
        /*000a*/ 	.short	(.L_127 - .L_126)
.L_126:
        /*000c*/ 	.word	0x00000000
        /*0010*/ 	.short	0x0007
        /*0012*/ 	.short	0x0028
        /*0014*/ 	.byte	0x00, 0xf5, 0x21, 0x00


	//----- nvinfo : EIATTR_KPARAM_INFO
	.align		4
.L_127:
        /*0018*/ 	.byte	0x04, 0x17
        /*001a*/ 	.short	(.L_129 - .L_128)
.L_128:
        /*001c*/ 	.word	0x00000000
        /*0020*/ 	.short	0x0006
        /*0022*/ 	.short	0x0020
        /*0024*/ 	.byte	0x00, 0xf5, 0x21, 0x00


	//----- nvinfo : EIATTR_KPARAM_INFO
	.align		4
.L_129:
        /*0028*/ 	.byte	0x04, 0x17
        /*002a*/ 	.short	(.L_131 - .L_130)
.L_130:
        /*002c*/ 	.word	0x00000000
        /*0030*/ 	.short	0x0005
        /*0032*/ 	.short	0x0018
        /*0034*/ 	.byte	0x00, 0xf5, 0x21, 0x00


	//----- nvinfo : EIATTR_KPARAM_INFO
	.align		4
.L_131:
        /*0038*/ 	.byte	0x04, 0x17
        /*003a*/ 	.short	(.L_133 - .L_132)
.L_132:
        /*003c*/ 	.word	0x00000000
        /*0040*/ 	.short	0x0004
        /*0042*/ 	.short	0x0010
        /*0044*/ 	.byte	0x00, 0xf5, 0x21, 0x00


	//----- nvinfo : EIATTR_KPARAM_INFO
	.align		4
.L_133:
        /*0048*/ 	.byte	0x04, 0x17
        /*004a*/ 	.short	(.L_135 - .L_134)
.L_134:
        /*004c*/ 	.word	0x00000000
        /*0050*/ 	.short	0x0003
        /*0052*/ 	.short	0x000c
        /*0054*/ 	.byte	0x00, 0xf0, 0x11, 0x00


	//----- nvinfo : EIATTR_KPARAM_INFO
	.align		4
.L_135:
        /*0058*/ 	.byte	0x04, 0x17
        /*005a*/ 	.short	(.L_137 - .L_136)
.L_136:
        /*005c*/ 	.word	0x00000000
        /*0060*/ 	.short	0x0002
        /*0062*/ 	.short	0x0008
        /*0064*/ 	.byte	0x00, 0xf0, 0x11, 0x00


	//----- nvinfo : EIATTR_KPARAM_INFO
	.align		4
.L_137:
        /*0068*/ 	.byte	0x04, 0x17
        /*006a*/ 	.short	(.L_139 - .L_138)
.L_138:
        /*006c*/ 	.word	0x00000000
        /*0070*/ 	.short	0x0001
        /*0072*/ 	.short	0x0004
        /*0074*/ 	.byte	0x00, 0xf0, 0x11, 0x00


	//----- nvinfo : EIATTR_KPARAM_INFO
	.align		4
.L_139:
        /*0078*/ 	.byte	0x04, 0x17
        /*007a*/ 	.short	(.L_141 - .L_140)
.L_140:
        /*007c*/ 	.word	0x00000000
        /*0080*/ 	.short	0x0000
        /*0082*/ 	.short	0x0000
        /*0084*/ 	.byte	0x00, 0xf0, 0x11, 0x00


	//----- nvinfo : EIATTR_SPARSE_MMA_MASK
	.align		4
.L_141:
        /*0088*/ 	.byte	0x03, 0x50
        /*008a*/ 	.short	0x0000


	//----- nvinfo : EIATTR_MAXREG_COUNT
	.align		4
        /*008c*/ 	.byte	0x03, 0x1b
        /*008e*/ 	.short	0x00ff


	//----- nvinfo : EIATTR_MERCURY_ISA_VERSION
	.align		4
        /*0090*/ 	.byte	0x03, 0x5f
        /*0092*/ 	.short	0x0101


	//----- nvinfo : EIATTR_VRC_CTA_INIT_COUNT
	.align		4
        /*0094*/ 	.byte	0x02, 0x4a
	.zero		1
	.zero		1


	//----- nvinfo : EIATTR_EXIT_INSTR_OFFSETS
	.align		4
        /*0098*/ 	.byte	0x04, 0x1c
        /*009a*/ 	.short	(.L_143 - .L_142)


	//   ....[0]....
.L_142:
        /*009c*/ 	.word	0x00000d70


	//   ....[1]....
        /*00a0*/ 	.word	0x00000dd0


	//----- nvinfo : EIATTR_CRS_STACK_SIZE
	.align		4
.L_143:
        /*00a4*/ 	.byte	0x04, 0x1e
        /*00a6*/ 	.short	(.L_145 - .L_144)
.L_144:
        /*00a8*/ 	.word	0x00000000


	//----- nvinfo : EIATTR_CBANK_PARAM_SIZE
	.align		4
.L_145:
        /*00ac*/ 	.byte	0x03, 0x19
        /*00ae*/ 	.short	0x0030


	//----- nvinfo : EIATTR_PARAM_CBANK
	.align		4
        /*00b0*/ 	.byte	0x04, 0x0a
        /*00b2*/ 	.short	(.L_147 - .L_146)
	.align		4
.L_146:
        /*00b4*/ 	.word	index@(.nv.constant0._Z8findSpanijjjPiS_PdS_)
        /*00b8*/ 	.short	0x0380
        /*00ba*/ 	.short	0x0030


	//----- nvinfo : EIATTR_SW_WAR
	.align		4
.L_147:
        /*00bc*/ 	.byte	0x04, 0x36
        /*00be*/ 	.short	(.L_149 - .L_148)
.L_148:
        /*00c0*/ 	.word	0x00000008
.L_149:


//--------------------- .nv.info._Z18fillReductionArrayijPdPiS_ --------------------------
	.section	.nv.info._Z18fillReductionArrayijPdPiS_,"",@"SHT_CUDA_INFO"
	.sectionflags	@""
	.align	4


	//----- nvinfo : EIATTR_CUDA_API_VERSION
	.align		4
        /*0000*/ 	.byte	0x04, 0x37
        /*0002*/ 	.short	(.L_151 - .L_150)
.L_150:
        /*0004*/ 	.word	0x00000082


	//----- nvinfo : EIATTR_KPARAM_INFO
	.align		4
.L_151:
        /*0008*/ 	.byte	0x04, 0x17
        /*000a*/ 	.short	(.L_153 - .L_152)
.L_152:
        /*000c*/ 	.word	0x00000000
        /*0010*/ 	.short	0x0004
        /*0012*/ 	.short	0x0018
        /*0014*/ 	.byte	0x00, 0xf5, 0x21, 0x00


	//----- nvinfo : EIATTR_KPARAM_INFO
	.align		4
.L_153:
        /*0018*/ 	.byte	0x04, 0x17
        /*001a*/ 	.short	(.L_155 - .L_154)
.L_154:
        /*001c*/ 	.word	0x00000000
        /*0020*/ 	.short	0x0003
        /*0022*/ 	.short	0x0010
        /*0024*/ 	.byte	0x00, 0xf5, 0x21, 0x00


	//----- nvinfo : EIATTR_KPARAM_INFO
	.align		4
.L_155:
        /*0028*/ 	.byte	0x04, 0x17
        /*002a*/ 	.short	(.L_157 - .L_156)
.L_156:
        /*002c*/ 	.word	0x00000000
        /*0030*/ 	.short	0x0002
        /*0032*/ 	.short	0x0008
        /*0034*/ 	.byte	0x00, 0xf5, 0x21, 0x00


	//----- nvinfo : EIATTR_KPARAM_INFO
	.align		4
.L_157:
        /*0038*/ 	.byte	0x04, 0x17
        /*003a*/ 	.short	(.L_159 - .L_158)
.L_158:
        /*003c*/ 	.word	0x00000000
        /*0040*/ 	.short	0x0001
        /*0042*/ 	.short	0x0004
        /*0044*/ 	.byte	0x00, 0xf0, 0x11, 0x00


	//----- nvinfo : EIATTR_KPARAM_INFO
	.align		4
.L_159:
        /*0048*/ 	.byte	0x04, 0x17
        /*004a*/ 	.short	(.L_161 - .L_160)
.L_160:
        /*004c*/ 	.word	0x00000000
        /*0050*/ 	.short	0x0000
        /*0052*/ 	.short	0x0000
        /*0054*/ 	.byte	0x00, 0xf0, 0x11, 0x00


	//----- nvinfo : EIATTR_SPARSE_MMA_MASK
	.align		4
.L_161:
        /*0058*/ 	.byte	0x03, 0x50
        /*005a*/ 	.short	0x0000


	//----- nvinfo : EIATTR_MAXREG_COUNT
	.align		4
        /*005c*/ 	.byte	0x03, 0x1b
        /*005e*/ 	.short	0x00ff


	//----- nvinfo : EIATTR_MERCURY_ISA_VERSION
	.align		4
        /*0060*/ 	.byte	0x03, 0x5f
        /*0062*/ 	.short	0x0101


	//----- nvinfo : EIATTR_VRC_CTA_INIT_COUNT
	.align		4
        /*0064*/ 	.byte	0x02, 0x4a
	.zero		1
	.zero		1


	//----- nvinfo : EIATTR_EXIT_INSTR_OFFSETS
	.align		4
        /*0068*/ 	.byte	0x04, 0x1c
        /*006a*/ 	.short	(.L_163 - .L_162)


	//   ....[0]....
.L_162:
        /*006c*/ 	.word	0x000000c0


	//   ....[1]....
        /*0070*/ 	.word	0x00000310


	//----- nvinfo : EIATTR_CBANK_PARAM_SIZE
	.align		4
.L_163:
        /*0074*/ 	.byte	0x03, 0x19
        /*0076*/ 	.short	0x0020


	//----- nvinfo : EIATTR_PARAM_CBANK
	.align		4
        /*0078*/ 	.byte	0x04, 0x0a
        /*007a*/ 	.short	(.L_165 - .L_164)
	.align		4
.L_164:
        /*007c*/ 	.word	index@(.nv.constant0._Z18fillReductionArrayijPdPiS_)
        /*0080*/ 	.short	0x0380
        /*0082*/ 	.short	0x0020


	//----- nvinfo : EIATTR_SW_WAR
	.align		4
.L_165:
        /*0084*/ 	.byte	0x04, 0x36
        /*0086*/ 	.short	(.L_167 - .L_166)
.L_166:
        /*0088*/ 	.word	0x00000008
.L_167:


//--------------------- .nv.info._Z16initializeArraysiPiS_ --------------------------
	.section	.nv.info._Z16initializeArraysiPiS_,"",@"SHT_CUDA_INFO"
	.sectionflags	@""
	.align	4


	//----- nvinfo : EIATTR_CUDA_API_VERSION
	.align		4
        /*0000*/ 	.byte	0x04, 0x37
        /*0002*/ 	.short	(.L_169 - .L_168)
.L_168:
        /*0004*/ 	.word	0x00000082


	//----- nvinfo : EIATTR_KPARAM_INFO
	.align		4
.L_169:
        /*0008*/ 	.byte	0x04, 0x17
        /*000a*/ 	.short	(.L_171 - .L_170)
.L_170:
        /*000c*/ 	.word	0x00000000
        /*0010*/ 	.short	0x0002
        /*0012*/ 	.short	0x0010
        /*0014*/ 	.byte	0x00, 0xf5, 0x21, 0x00


	//----- nvinfo : EIATTR_KPARAM_INFO
	.align		4
.L_171:
        /*0018*/ 	.byte	0x04, 0x17
        /*001a*/ 	.short	(.L_173 - .L_172)
.L_172:
        /*001c*/ 	.word	0x00000000
        /*0020*/ 	.short	0x0001
        /*0022*/ 	.short	0x0008
        /*0024*/ 	.byte	0x00, 0xf5, 0x21, 0x00


	//----- nvinfo : EIATTR_KPARAM_INFO
	.align		4
.L_173:
        /*0028*/ 	.byte	0x04, 0x17
        /*002a*/ 	.short	(.L_175 - .L_174)
.L_174:
        /*002c*/ 	.word	0x00000000
        /*0030*/ 	.short	0x0000
        /*0032*/ 	.short	0x0000
        /*0034*/ 	.byte	0x00, 0xf0, 0x11, 0x00


	//----- nvinfo : EIATTR_SPARSE_MMA_MASK
	.align		4
.L_175:
        /*0038*/ 	.byte	0x03, 0x50
        /*003a*/ 	.short	0x0000


	//----- nvinfo : EIATTR_MAXREG_COUNT
	.align		4
        /*003c*/ 	.byte	0x03, 0x1b
        /*003e*/ 	.short	0x00ff


	//----- nvinfo : EIATTR_MERCURY_ISA_VERSION
	.align		4
        /*0040*/ 	.byte	0x03, 0x5f
        /*0042*/ 	.short	0x0101


	//----- nvinfo : EIATTR_VRC_CTA_INIT_COUNT
	.align		4
        /*0044*/ 	.byte	0x02, 0x4a
	.zero		1
	.zero		1


	//----- nvinfo : EIATTR_EXIT_INSTR_OFFSETS
	.align		4
        /*0048*/ 	.byte	0x04, 0x1c
        /*004a*/ 	.short	(.L_177 - .L_176)


	//   ....[0]....
.L_176:
        /*004c*/ 	.word	0x000000d0


	//   ....[1]....
        /*0050*/ 	.word	0x00000120


	//----- nvinfo : EIATTR_CBANK_PARAM_SIZE
	.align		4
.L_177:
        /*0054*/ 	.byte	0x03, 0x19
        /*0056*/ 	.short	0x0018


	//----- nvinfo : EIATTR_PARAM_CBANK
	.align		4
        /*0058*/ 	.byte	0x04, 0x0a
        /*005a*/ 	.short	(.L_179 - .L_178)
	.align		4
.L_178:
        /*005c*/ 	.word	index@(.nv.constant0._Z16initializeArraysiPiS_)
        /*0060*/ 	.short	0x0380
        /*0062*/ 	.short	0x0018


	//----- nvinfo : EIATTR_SW_WAR
	.align		4
.L_179:
        /*0064*/ 	.byte	0x04, 0x36
        /*0066*/ 	.short	(.L_181 - .L_180)
.L_180:
        /*0068*/ 	.word	0x00000008
.L_181:


//--------------------- .nv.info._Z17fillOffsetsArraysijjjPiS_ --------------------------
	.section	.nv.info._Z17fillOffsetsArraysijjjPiS_,"",@"SHT_CUDA_INFO"
	.sectionflags	@""
	.align	4


	//----- nvinfo : EIATTR_CUDA_API_VERSION
	.align		4
        /*0000*/ 	.byte	0x04, 0x37
        /*0002*/ 	.short	(.L_183 - .L_182)
.L_182:
        /*0004*/ 	.word	0x00000082


	//----- nvinfo : EIATTR_KPARAM_INFO
	.align		4
.L_183:
        /*0008*/ 	.byte	0x04, 0x17
        /*000a*/ 	.short	(.L_185 - .L_184)
.L_184:
        /*000c*/ 	.word	0x00000000
        /*0010*/ 	.short	0x0005
        /*0012*/ 	.short	0x0018
        /*0014*/ 	.byte	0x00, 0xf5, 0x21, 0x00


	//----- nvinfo : EIATTR_KPARAM_INFO
	.align		4
.L_185:
        /*0018*/ 	.byte	0x04, 0x17
        /*001a*/ 	.short	(.L_187 - .L_186)
.L_186:
        /*001c*/ 	.word	0x00000000
        /*0020*/ 	.short	0x0004
        /*0022*/ 	.short	0x0010
        /*0024*/ 	.byte	0x00, 0xf5, 0x21, 0x00


	//----- nvinfo : EIATTR_KPARAM_INFO
	.align		4
.L_187:
        /*0028*/ 	.byte	0x04, 0x17
        /*002a*/ 	.short	(.L_189 - .L_188)
.L_188:
        /*002c*/ 	.word	0x00000000
        /*0030*/ 	.short	0x0003
        /*0032*/ 	.short	0x000c
        /*0034*/ 	.byte	0x00, 0xf0, 0x11, 0x00


	//----- nvinfo : EIATTR_KPARAM_INFO
	.align		4
.L_189:
        /*0038*/ 	.byte	0x04, 0x17
        /*003a*/ 	.short	(.L_191 - .L_190)
.L_190:
        /*003c*/ 	.word	0x00000000
        /*0040*/ 	.short	0x0002
        /*0042*/ 	.short	0x0008
        /*0044*/ 	.byte	0x00, 0xf0, 0x11, 0x00


	//----- nvinfo : EIATTR_KPARAM_INFO
	.align		4
.L_191:
        /*0048*/ 	.byte	0x04, 0x17
        /*004a*/ 	.short	(.L_193 - .L_192)
.L_192:
        /*004c*/ 	.word	0x00000000
        /*0050*/ 	.short	0x0001
        /*0052*/ 	.short	0x0004
        /*0054*/ 	.byte	0x00, 0xf0, 0x11, 0x00


	//----- nvinfo : EIATTR_KPARAM_INFO
	.align		4
.L_193:
        /*0058*/ 	.byte	0x04, 0x17
        /*005a*/ 	.short	(.L_195 - .L_194)
.L_194:
        /*005c*/ 	.word	0x00000000
        /*0060*/ 	.short	0x0000
        /*0062*/ 	.short	0x0000
        /*0064*/ 	.byte	0x00, 0xf0, 0x11, 0x00


	//----- nvinfo : EIATTR_SPARSE_MMA_MASK
	.align		4
.L_195:
        /*0068*/ 	.byte	0x03, 0x50
        /*006a*/ 	.short	0x0000


	//----- nvinfo : EIATTR_MAXREG_COUNT
	.align		4
        /*006c*/ 	.byte	0x03, 0x1b
        /*006e*/ 	.short	0x00ff


	//----- nvinfo : EIATTR_MERCURY_ISA_VERSION
	.align		4
        /*0070*/ 	.byte	0x03, 0x5f
        /*0072*/ 	.short	0x0101


	//----- nvinfo : EIATTR_VRC_CTA_INIT_COUNT
	.align		4
        /*0074*/ 	.byte	0x02, 0x4a
	.zero		1
	.zero		1


	//----- nvinfo : EIATTR_EXIT_INSTR_OFFSETS
	.align		4
        /*0078*/ 	.byte	0x04, 0x1c
        /*007a*/ 	.short	(.L_197 - .L_196)


	//   ....[0]....
.L_196:
        /*007c*/ 	.word	0x000000a0


	//   ....[1]....
        /*0080*/ 	.word	0x00000160


	//   ....[2]....
        /*0084*/ 	.word	0x00000630


	//   ....[3]....
        /*0088*/ 	.word	0x00000800


	//   ....[4]....
        /*008c*/ 	.word	0x00000950


	//   ....[5]....
        /*0090*/ 	.word	0x000009c0


	//----- nvinfo : EIATTR_CRS_STACK_SIZE
	.align		4
.L_197:
        /*0094*/ 	.byte	0x04, 0x1e
        /*0096*/ 	.short	(.L_199 - .L_198)
.L_198:
        /*0098*/ 	.word	0x00000000


	//----- nvinfo : EIATTR_CBANK_PARAM_SIZE
	.align		4
.L_199:
        /*009c*/ 	.byte	0x03, 0x19
        /*009e*/ 	.short	0x0020


	//----- nvinfo : EIATTR_PARAM_CBANK
	.align		4
        /*00a0*/ 	.byte	0x04, 0x0a
        /*00a2*/ 	.short	(.L_201 - .L_200)
	.align		4
.L_200:
        /*00a4*/ 	.word	index@(.nv.constant0._Z17fillOffsetsArraysijjjPiS_)
        /*00a8*/ 	.short	0x0380
        /*00aa*/ 	.short	0x0020


	//----- nvinfo : EIATTR_SW_WAR
	.align		4
.L_201:
        /*00ac*/ 	.byte	0x04, 0x36
        /*00ae*/ 	.short	(.L_203 - .L_202)
.L_202:
        /*00b0*/ 	.word	0x00000008
.L_203:


//--------------------- .nv.callgraph             --------------------------
	.section	.nv.callgraph,"",@"SHT_CUDA_CALLGRAPH"
	.align	4
	.sectionentsize	8
	.align		4
        /*0000*/ 	.word	0x00000000
	.align		4
        /*0004*/ 	.word	0xffffffff
	.align		4
        /*0008*/ 	.word	0x00000000
	.align		4
        /*000c*/ 	.word	0xfffffffe
	.align		4
        /*0010*/ 	.word	0x00000000
	.align		4
        /*0014*/ 	.word	0xfffffffd
	.align		4
        /*0018*/ 	.word	0x00000000
	.align		4
        /*001c*/ 	.word	0xfffffffc


//--------------------- .nv.constant4             --------------------------
	.section	.nv.constant4,"a",@progbits
	.align	8
	.align		8
.nv.constant4:
        /*0000*/ 	.dword	_ZN34_INTERNAL_f165fa8a_4_k_cu_58f452624cuda3std3__45__cpo5beginE
	.align		8
        /*0008*/ 	.dword	_ZN34_INTERNAL_f165fa8a_4_k_cu_58f452624cuda3std3__45__cpo3endE
	.align		8
        /*0010*/ 	.dword	_ZN34_INTERNAL_f165fa8a_4_k_cu_58f452624cuda3std3__45__cpo6cbeginE
	.align		8
        /*0018*/ 	.dword	_ZN34_INTERNAL_f165fa8a_4_k_cu_58f452624cuda3std3__45__cpo4cendE
	.align		8
        /*0020*/ 	.dword	_ZN34_INTERNAL_f165fa8a_4_k_cu_58f452624cuda3std3__45__cpo6rbeginE
	.align		8
        /*0028*/ 	.dword	_ZN34_INTERNAL_f165fa8a_4_k_cu_58f452624cuda3std3__45__cpo4rendE
	.align		8
        /*0030*/ 	.dword	_ZN34_INTERNAL_f165fa8a_4_k_cu_58f452624cuda3std3__45__cpo7crbeginE
	.align		8
        /*0038*/ 	.dword	_ZN34_INTERNAL_f165fa8a_4_k_cu_58f452624cuda3std3__45__cpo5crendE
	.align		8
        /*0040*/ 	.dword	_ZN34_INTERNAL_f165fa8a_4_k_cu_58f452624cuda3std3__436_GLOBAL__N__f165fa8a_4_k_cu_58f452626ignoreE
	.align		8
        /*0048*/ 	.dword	_ZN34_INTERNAL_f165fa8a_4_k_cu_58f452624cuda3std3__419piecewise_constructE
	.align		8
        /*0050*/ 	.dword	_ZN34_INTERNAL_f165fa8a_4_k_cu_58f452624cuda3std3__48in_placeE
	.align		8
        /*0058*/ 	.dword	_ZN34_INTERNAL_f165fa8a_4_k_cu_58f452624cuda3std3__420unreachable_sentinelE
	.align		8
        /*0060*/ 	.dword	_ZN34_INTERNAL_f165fa8a_4_k_cu_58f452624cuda3std3__47nulloptE
	.align		8
        /*0068*/ 	.dword	_ZN34_INTERNAL_f165fa8a_4_k_cu_58f452624cuda3std3__48unexpectE
	.align		8
        /*0070*/ 	.dword	_ZN34_INTERNAL_f165fa8a_4_k_cu_58f452624cuda3std6ranges3__45__cpo4swapE
	.align		8
        /*0078*/ 	.dword	_ZN34_INTERNAL_f165fa8a_4_k_cu_58f452624cuda3std6ranges3__45__cpo9iter_moveE
	.align		8
        /*0080*/ 	.dword	_ZN34_INTERNAL_f165fa8a_4_k_cu_58f452624cuda3std6ranges3__45__cpo5beginE
	.align		8
        /*0088*/ 	.dword	_ZN34_INTERNAL_f165fa8a_4_k_cu_58f452624cuda3std6ranges3__45__cpo3endE
	.align		8
        /*0090*/ 	.dword	_ZN34_INTERNAL_f165fa8a_4_k_cu_58f452624cuda3std6ranges3__45__cpo6cbeginE
	.align		8
        /*0098*/ 	.dword	_ZN34_INTERNAL_f165fa8a_4_k_cu_58f452624cuda3std6ranges3__45__cpo4cendE
	.align		8
        /*00a0*/ 	.dword	_ZN34_INTERNAL_f165fa8a_4_k_cu_58f452624cuda3std6ranges3__45__cpo7advanceE
	.align		8
        /*00a8*/ 	.dword	_ZN34_INTERNAL_f165fa8a_4_k_cu_58f452624cuda3std6ranges3__45__cpo9iter_swapE
	.align		8
        /*00b0*/ 	.dword	_ZN34_INTERNAL_f165fa8a_4_k_cu_58f452624cuda3std6ranges3__45__cpo4nextE
	.align		8
        /*00b8*/ 	.dword	_ZN34_INTERNAL_f165fa8a_4_k_cu_58f452624cuda3std6ranges3__45__cpo4prevE
	.align		8
        /*00c0*/ 	.dword	_ZN34_INTERNAL_f165fa8a_4_k_cu_58f452624cuda3std6ranges3__45__cpo4dataE
	.align		8
        /*00c8*/ 	.dword	_ZN34_INTERNAL_f165fa8a_4_k_cu_58f452624cuda3std6ranges3__45__cpo5cdataE
	.align		8
        /*00d0*/ 	.dword	_ZN34_INTERNAL_f165fa8a_4_k_cu_58f452624cuda3std6ranges3__45__cpo4sizeE
	.align		8
        /*00d8*/ 	.dword	_ZN34_INTERNAL_f165fa8a_4_k_cu_58f452624cuda3std6ranges3__45__cpo5ssizeE
	.align		8
        /*00e0*/ 	.dword	_ZN34_INTERNAL_f165fa8a_4_k_cu_58f452624cuda3std6ranges3__45__cpo8distanceE
	.align		8
        /*00e8*/ 	.dword	_ZN34_INTERNAL_f165fa8a_4_k_cu_58f452626thrust24THRUST_300001_SM_1000_NS6system6detail10sequential3seqE
	.align		8
        /*00f0*/ 	.dword	_ZN34_INTERNAL_f165fa8a_4_k_cu_58f452626thrust24THRUST_300001_SM_1000_NS12placeholders2_1E
	.align		8
        /*00f8*/ 	.dword	_ZN34_INTERNAL_f165fa8a_4_k_cu_58f452626thrust24THRUST_300001_SM_1000_NS12placeholders2_2E
	.align		8
        /*0100*/ 	.dword	_ZN34_INTERNAL_f165fa8a_4_k_cu_58f452626thrust24THRUST_300001_SM_1000_NS12placeholders2_3E
	.align		8
        /*0108*/ 	.dword	_ZN34_INTERNAL_f165fa8a_4_k_cu_58f452626thrust24THRUST_300001_SM_1000_NS12placeholders2_4E
	.align		8
        /*0110*/ 	.dword	_ZN34_INTERNAL_f165fa8a_4_k_cu_58f452626thrust24THRUST_300001_SM_1000_NS12placeholders2_5E
	.align		8
        /*0118*/ 	.dword	_ZN34_INTERNAL_f165fa8a_4_k_cu_58f452626thrust24THRUST_300001_SM_1000_NS12placeholders2_6E
	.align		8
        /*0120*/ 	.dword	_ZN34_INTERNAL_f165fa8a_4_k_cu_58f452626thrust24THRUST_300001_SM_1000_NS12placeholders2_7E
	.align		8
        /*0128*/ 	.dword	_ZN34_INTERNAL_f165fa8a_4_k_cu_58f452626thrust24THRUST_300001_SM_1000_NS12placeholders2_8E
	.align		8
        /*0130*/ 	.dword	_ZN34_INTERNAL_f165fa8a_4_k_cu_58f452626thrust24THRUST_300001_SM_1000_NS12placeholders2_9E
	.align		8
        /*0138*/ 	.dword	_ZN34_INTERNAL_f165fa8a_4_k_cu_58f452626thrust24THRUST_300001_SM_1000_NS12placeholders3_10E


//--------------------- .text._ZN3cub18CUB_300001_SM_10006detail11EmptyKernelIvEEvv --------------------------
	.section	.text._ZN3cub18CUB_300001_SM_10006detail11EmptyKernelIvEEvv,"ax",@progbits
	.align	128
        .global         _ZN3cub18CUB_300001_SM_10006detail11EmptyKernelIvEEvv
        .type           _ZN3cub18CUB_300001_SM_10006detail11EmptyKernelIvEEvv,@function
        .size           _ZN3cub18CUB_300001_SM_10006detail11EmptyKernelIvEEvv,(.L_x_24 - _ZN3cub18CUB_300001_SM_10006detail11EmptyKernelIvEEvv)
        .other          _ZN3cub18CUB_300001_SM_10006detail11EmptyKernelIvEEvv,@"STO_CUDA_ENTRY STV_DEFAULT"
_ZN3cub18CUB_300001_SM_10006detail11EmptyKernelIvEEvv:
.text._ZN3cub18CUB_300001_SM_10006detail11EmptyKernelIvEEvv:
[----:B------:R-:W-:Y:S01]  /*0000*/  LDC R1, c[0x0][0x37c] ;  /* 0x0000df00ff017b82 */ /* 0x000fe20000000800 */
[----:B------:R-:W-:Y:S05]  /*0010*/  EXIT ;  /* 0x000000000000794d */ /* 0x000fea0003800000 */
.L_x_0:
[----:B------:R-:W-:-:S00]  /*0020*/  BRA `(.L_x_0) ;  /* 0xfffffffc00fc7947 */ /* 0x000fc0000383ffff */
[----:B------:R-:W-:-:S00]  /*0030*/  NOP ;  /* 0x0000000000007918 */ /* 0x000fc00000000000 */
        /* <DEDUP_REMOVED lines=12> */
.L_x_24:


//--------------------- .text._Z10fillKeysInijPdPiS0_S_ --------------------------
	.section	.text._Z10fillKeysInijPdPiS0_S_,"ax",@progbits
	.align	128
        .global         _Z10fillKeysInijPdPiS0_S_
        .type           _Z10fillKeysInijPdPiS0_S_,@function
        .size           _Z10fillKeysInijPdPiS0_S_,(.L_x_25 - _Z10fillKeysInijPdPiS0_S_)
        .other          _Z10fillKeysInijPdPiS0_S_,@"STO_CUDA_ENTRY STV_DEFAULT"
_Z10fillKeysInijPdPiS0_S_:
.text._Z10fillKeysInijPdPiS0_S_:
[----:B------:R-:W-:Y:S01]  /*0000*/  LDC R1, c[0x0][0x37c] ;  /* 0x0000df00ff017b82 */ /* 0x000fe20000000800 */
[----:B------:R-:W0:Y:S01]  /*0010*/  S2R R0, SR_TID.X ;  /* 0x0000000000007919 */ /* 0x000e220000002100 */
[----:B------:R-:W0:Y:S01]  /*0020*/  LDCU UR4, c[0x0][0x360] ;  /* 0x00006c00ff0477ac */ /* 0x000e220008000800 */
[----:B------:R-:W0:Y:S01]  /*0030*/  S2R R3, SR_CTAID.X ;  /* 0x0000000000037919 */ /* 0x000e220000002500 */
[----:B------:R-:W1:Y:S01]  /*0040*/  LDCU UR6, c[0x0][0x380] ;  /* 0x00007000ff0677ac */ /* 0x000e620008000800 */
[----:B0-----:R-:W-:-:S05]  /*0050*/  IMAD R0, R3, UR4, R0 ;  /* 0x0000000403007c24 */ /* 0x001fca000f8e0200 */
[----:B-1----:R-:W-:-:S13]  /*0060*/  ISETP.GE.U32.AND P0, PT, R0, UR6, PT ;  /* 0x0000000600007c0c */ /* 0x002fda000bf06070 */
[----:B------:R-:W-:Y:S05]  /*0070*/  @P0 EXIT ;  /* 0x000000000000094d */ /* 0x000fea0003800000 */
[----:B------:R-:W0:Y:S01]  /*0080*/  LDCU UR7, c[0x0][0x384] ;  /* 0x00007080ff0777ac */ /* 0x000e220008000800 */
[----:B------:R-:W1:Y:S01]  /*0090*/  LDC.64 R8, c[0x0][0x388] ;  /* 0x0000e200ff087b82 */ /* 0x000e620000000a00 */
[----:B------:R-:W2:Y:S01]  /*00a0*/  LDCU.64 UR4, c[0x0][0x358] ;  /* 0x00006b00ff0477ac */ /* 0x000ea20008000a00 */
[----:B------:R-:W3:Y:S01]  /*00b0*/  LDCU.64 UR8, c[0x0][0x3a0] ;  /* 0x00007400ff0877ac */ /* 0x000ee20008000a00 */
[----:B0-----:R-:W0:Y:S01]  /*00c0*/  I2F.U32.RP R4, UR7 ;  /* 0x0000000700047d06 */ /* 0x001e220008209000 */
[----:B------:R-:W-:-:S07]  /*00d0*/  ISETP.NE.U32.AND P2, PT, RZ, UR7, PT ;  /* 0x00000007ff007c0c */ /* 0x000fce000bf45070 */
[----:B0-----:R-:W0:Y:S02]  /*00e0*/  MUFU.RCP R4, R4 ;  /* 0x0000000400047308 */ /* 0x001e240000001000 */
[----:B0-----:R-:W-:-:S06]  /*00f0*/  IADD3 R2, PT, PT, R4, 0xffffffe, RZ ;  /* 0x0ffffffe04027810 */ /* 0x001fcc0007ffe0ff */
[----:B------:R0:W4:Y:S02]  /*0100*/  F2I.FTZ.U32.TRUNC.NTZ R3, R2 ;  /* 0x0000000200037305 */ /* 0x000124000021f000 */
[----:B0-----:R-:W-:Y:S01]  /*0110*/  IMAD.MOV.U32 R2, RZ, RZ, RZ ;  /* 0x000000ffff027224 */ /* 0x001fe200078e00ff */
[----:B----4-:R-:W-:-:S05]  /*0120*/  IADD3 R5, PT, PT, RZ, -R3, RZ ;  /* 0x80000003ff057210 */ /* 0x010fca0007ffe0ff */
[----:B------:R-:W-:-:S04]  /*0130*/  IMAD R5, R5, UR7, RZ ;  /* 0x0000000705057c24 */ /* 0x000fc8000f8e02ff */
[----:B------:R-:W-:Y:S02]  /*0140*/  IMAD.HI.U32 R3, R3, R5, R2 ;  /* 0x0000000503037227 */ /* 0x000fe400078e0002 */
[----:B------:R-:W0:Y:S04]  /*0150*/  LDC.64 R4, c[0x0][0x398] ;  /* 0x0000e600ff047b82 */ /* 0x000e280000000a00 */
[----:B------:R-:W-:-:S05]  /*0160*/  IMAD.HI.U32 R7, R3, R0, RZ ;  /* 0x0000000003077227 */ /* 0x000fca00078e00ff */
[----:B------:R-:W-:-:S05]  /*0170*/  IADD3 R3, PT, PT, -R7, RZ, RZ ;  /* 0x000000ff07037210 */ /* 0x000fca0007ffe1ff */
[----:B------:R-:W-:Y:S02]  /*0180*/  IMAD R6, R3, UR7, R0 ;  /* 0x0000000703067c24 */ /* 0x000fe4000f8e0200 */
[----:B------:R-:W4:Y:S03]  /*0190*/  LDC.64 R2, c[0x0][0x390] ;  /* 0x0000e400ff027b82 */ /* 0x000f260000000a00 */
[----:B------:R-:W-:Y:S01]  /*01a0*/  ISETP.GE.U32.AND P0, PT, R6, UR7, PT ;  /* 0x0000000706007c0c */ /* 0x000fe2000bf06070 */
[----:B0-----:R-:W-:-:S12]  /*01b0*/  IMAD.WIDE.U32 R4, R0, 0x4, R4 ;  /* 0x0000000400047825 */ /* 0x001fd800078e0004 */
[----:B------:R-:W-:Y:S01]  /*01c0*/  @P0 VIADD R6, R6, -UR7 ;  /* 0x8000000706060c36 */ /* 0x000fe20008000000 */
[----:B------:R-:W-:-:S04]  /*01d0*/  @P0 IADD3 R7, PT, PT, R7, 0x1, RZ ;  /* 0x0000000107070810 */ /* 0x000fc80007ffe0ff */
[----:B------:R-:W-:Y:S02]  /*01e0*/  ISETP.GE.U32.AND P1, PT, R6, UR7, PT ;  /* 0x0000000706007c0c */ /* 0x000fe4000bf26070 */
[----:B--2---:R-:W2:Y:S11]  /*01f0*/  LDG.E R6, desc[UR4][R4.64] ;  /* 0x0000000404067981 */ /* 0x004eb6000c1e1900 */
[----:B------:R-:W-:Y:S01]  /*0200*/  @P1 VIADD R7, R7, 0x1 ;  /* 0x0000000107071836 */ /* 0x000fe20000000000 */
[----:B------:R-:W-:-:S05]  /*0210*/  @!P2 LOP3.LUT R7, RZ, UR7, RZ, 0x33, !PT ;  /* 0x00000007ff07ac12 */ /* 0x000fca000f8e33ff */
[----:B----4-:R-:W-:-:S06]  /*0220*/  IMAD.WIDE.U32 R2, R7, 0x4, R2 ;  /* 0x0000000407027825 */ /* 0x010fcc00078e0002 */
[----:B------:R-:W4:Y:S01]  /*0230*/  LDG.E R3, desc[UR4][R2.64] ;  /* 0x0000000402037981 */ /* 0x000f22000c1e1900 */
[----:B--2---:R-:W-:-:S03]  /*0240*/  SHF.R.S32.HI R7, RZ, 0x1f, R6 ;  /* 0x0000001fff077819 */ /* 0x004fc60000011406 */
[----:B----4-:R-:W-:-:S03]  /*0250*/  IMAD.WIDE R6, R3, UR6, R6 ;  /* 0x0000000603067c25 */ /* 0x010fc6000f8e0206 */
[----:B---3--:R-:W-:-:S04]  /*0260*/  LEA R10, P0, R6, UR8, 0x3 ;  /* 0x00000008060a7c11 */ /* 0x008fc8000f8018ff */
[----:B------:R-:W-:-:S05]  /*0270*/  LEA.HI.X R11, R6, UR9, R7, 0x3, P0 ;  /* 0x00000009060b7c11 */ /* 0x000fca00080f1c07 */
[----:B------:R-:W2:Y:S01]  /*0280*/  LDG.E.64 R6, desc[UR4][R10.64] ;  /* 0x000000040a067981 */ /* 0x000ea2000c1e1b00 */
[----:B-1----:R-:W-:-:S05]  /*0290*/  IMAD.WIDE.U32 R8, R0, 0x8, R8 ;  /* 0x0000000800087825 */ /* 0x002fca00078e0008 */
[----:B--2---:R-:W-:Y:S01]  /*02a0*/  STG.E.64 desc[UR4][R8.64], R6 ;  /* 0x0000000608007986 */ /* 0x004fe2000c101b04 */
[----:B------:R-:W-:Y:S05]  /*02b0*/  EXIT ;  /* 0x000000000000794d */ /* 0x000fea0003800000 */
.L_x_1:
        /* <DEDUP_REMOVED lines=12> */
.L_x_25:


//--------------------- .text._Z15fillCurDimArrayijPiPN3cub18CUB_300001_SM_100012KeyValuePairIidEE --------------------------
	.section	.text._Z15fillCurDimArrayijPiPN3cub18CUB_300001_SM_100012KeyValuePairIidEE,"ax",@progbits
	.align	128
        .global         _Z15fillCurDimArrayijPiPN3cub18CUB_300001_SM_100012KeyValuePairIidEE
        .type           _Z15fillCurDimArrayijPiPN3cub18CUB_300001_SM_100012KeyValuePairIidEE,@function
        .size           _Z15fillCurDimArrayijPiPN3cub18CUB_300001_SM_100012KeyValuePairIidEE,(.L_x_26 - _Z15fillCurDimArrayijPiPN3cub18CUB_300001_SM_100012KeyValuePairIidEE)
        .other          _Z15fillCurDimArrayijPiPN3cub18CUB_300001_SM_100012KeyValuePairIidEE,@"STO_CUDA_ENTRY STV_DEFAULT"
_Z15fillCurDimArrayijPiPN3cub18CUB_300001_SM_100012KeyValuePairIidEE:
.text._Z15fillCurDimArrayijPiPN3cub18CUB_300001_SM_100012KeyValuePairIidEE:
        /* <DEDUP_REMOVED lines=8> */
[----:B------:R-:W0:Y:S01]  /*0080*/  LDC.64 R2, c[0x0][0x390] ;  /* 0x0000e400ff027b82 */ /* 0x000e220000000a00 */
[----:B------:R-:W1:Y:S07]  /*0090*/  LDCU.64 UR4, c[0x0][0x358] ;  /* 0x00006b00ff0477ac */ /* 0x000e6e0008000a00 */
[----:B------:R-:W2:Y:S01]  /*00a0*/  LDC.64 R4, c[0x0][0x388] ;  /* 0x0000e200ff047b82 */ /* 0x000ea20000000a00 */
[----:B0-----:R-:W-:-:S06]  /*00b0*/  IMAD.WIDE.U32 R2, R7, 0x10, R2 ;  /* 0x0000001007027825 */ /* 0x001fcc00078e0002 */
[----:B-1----:R-:W3:Y:S01]  /*00c0*/  LDG.E R3, desc[UR4][R2.64] ;  /* 0x0000000402037981 */ /* 0x002ee2000c1e1900 */
[----:B--2---:R-:W-:-:S05]  /*00d0*/  IMAD.WIDE.U32 R4, R7, 0x4, R4 ;  /* 0x0000000407047825 */ /* 0x004fca00078e0004 */
[----:B---3--:R-:W-:Y:S01]  /*00e0*/  STG.E desc[UR4][R4.64], R3 ;  /* 0x0000000304007986 */ /* 0x008fe2000c101904 */
[----:B------:R-:W-:Y:S05]  /*00f0*/  EXIT ;  /* 0x000000000000794d */ /* 0x000fea0003800000 */
.L_x_2:
        /* <DEDUP_REMOVED lines=16> */
.L_x_26:


//--------------------- .text._Z8findSpanijjjPiS_PdS_ --------------------------
	.section	.text._Z8findSpanijjjPiS_PdS_,"ax",@progbits
	.align	128
        .global         _Z8findSpanijjjPiS_PdS_
        .type           _Z8findSpanijjjPiS_PdS_,@function
        .size           _Z8findSpanijjjPiS_PdS_,(.L_x_27 - _Z8findSpanijjjPiS_PdS_)
        .other          _Z8findSpanijjjPiS_PdS_,@"STO_CUDA_ENTRY STV_DEFAULT"
_Z8findSpanijjjPiS_PdS_:
.text._Z8findSpanijjjPiS_PdS_:
[----:B------:R-:W-:Y:S01]  /*0000*/  LDC R1, c[0x0][0x37c] ;  /* 0x0000df00ff017b82 */ /* 0x000fe20000000800 */
[----:B------:R-:W0:Y:S07]  /*0010*/  S2R R0, SR_TID.X ;  /* 0x0000000000007919 */ /* 0x000e2e0000002100 */
[----:B------:R-:W1:Y:S01]  /*0020*/  S2UR UR5, SR_CTAID.X ;  /* 0x00000000000579c3 */ /* 0x000e620000002500 */
[----:B------:R-:W1:Y:S01]  /*0030*/  LDCU UR4, c[0x0][0x360] ;  /* 0x00006c00ff0477ac */ /* 0x000e620008000800 */
[----:B------:R-:W-:Y:S01]  /*0040*/  BSSY.RECONVERGENT B0, `(.L_x_3) ;  /* 0x00000d1000007945 */ /* 0x000fe20003800200 */
[----:B------:R-:W2:Y:S05]  /*0050*/  LDCU.64 UR6, c[0x0][0x358] ;  /* 0x00006b00ff0677ac */ /* 0x000eaa0008000a00 */
[----:B------:R-:W3:Y:S01]  /*0060*/  LDC R3, c[0x0][0x388] ;  /* 0x0000e200ff037b82 */ /* 0x000ee20000000800 */
[----:B-1----:R-:W-:-:S06]  /*0070*/  UIMAD UR4, UR4, UR5, URZ ;  /* 0x00000005040472a4 */ /* 0x002fcc000f8e02ff */
[----:B0-----:R-:W-:-:S04]  /*0080*/  IADD3 R2, PT, PT, R0, UR4, RZ ;  /* 0x0000000400027c10 */ /* 0x001fc8000fffe0ff */
[----:B---3--:R-:W-:-:S13]  /*0090*/  ISETP.GE.U32.AND P0, PT, R2, R3, PT ;  /* 0x000000030200720c */ /* 0x008fda0003f06070 */
[----:B--2---:R-:W-:Y:S05]  /*00a0*/  @P0 BRA `(.L_x_4) ;  /* 0x0000000c00280947 */ /* 0x004fea0003800000 */
[----:B------:R-:W0:Y:S02]  /*00b0*/  LDC R5, c[0x0][0x384] ;  /* 0x0000e100ff057b82 */ /* 0x000e240000000800 */
[----:B0-----:R-:W-:-:S13]  /*00c0*/  ISETP.NE.AND P0, PT, R5, RZ, PT ;  /* 0x000000ff0500720c */ /* 0x001fda0003f05270 */
[----:B------:R-:W-:Y:S05]  /*00d0*/  @!P0 BRA `(.L_x_5) ;  /* 0x0000000c000c8947 */ /* 0x000fea0003800000 */
[C---:B------:R-:W-:Y:S01]  /*00e0*/  ISETP.GE.U32.AND P0, PT, R5.reuse, 0x8, PT ;  /* 0x000000080500780c */ /* 0x040fe20003f06070 */
[----:B------:R-:W-:Y:S01]  /*00f0*/  HFMA2 R12, -RZ, RZ, 0, 0 ;  /* 0x00000000ff0c7431 */ /* 0x000fe200000001ff */
[----:B------:R-:W-:-:S11]  /*0100*/  LOP3.LUT R4, R5, 0x7, RZ, 0xc0, !PT ;  /* 0x0000000705047812 */ /* 0x000fd600078ec0ff */
[----:B------:R-:W-:Y:S05]  /*0110*/  @!P0 BRA `(.L_x_6) ;  /* 0x0000000400888947 */ /* 0x000fea0003800000 */
[----:B------:R-:W-:Y:S01]  /*0120*/  LOP3.LUT R6, R5, 0xfffffff8, RZ, 0xc0, !PT ;  /* 0xfffffff805067812 */ /* 0x000fe200078ec0ff */
[----:B------:R-:W-:Y:S01]  /*0130*/  IMAD R29, R2, R5, 0x3 ;  /* 0x00000003021d7424 */ /* 0x000fe200078e0205 */
[C---:B------:R-:W-:Y:S01]  /*0140*/  IADD3 R8, PT, PT, R3.reuse, UR4, R0 ;  /* 0x0000000403087c10 */ /* 0x040fe2000fffe000 */
[C-C-:B------:R-:W-:Y:S01]  /*0150*/  IMAD R12, R3.reuse, 0x3, R2.reuse ;  /* 0x00000003030c7824 */ /* 0x140fe200078e0202 */
[CC--:B------:R-:W-:Y:S01]  /*0160*/  LEA R10, R3.reuse, R2.reuse, 0x1 ;  /* 0x00000002030a7211 */ /* 0x0c0fe200078e08ff */
[C-C-:B------:R-:W-:Y:S01]  /*0170*/  IMAD R9, R3.reuse, 0x5, R2.reuse ;  /* 0x0000000503097824 */ /* 0x140fe200078e0202 */
[CC--:B------:R-:W-:Y:S01]  /*0180*/  LEA R7, R3.reuse, R2.reuse, 0x2 ;  /* 0x0000000203077211 */ /* 0x0c0fe200078e10ff */
[C-C-:B------:R-:W-:Y:S01]  /*0190*/  IMAD R11, R3.reuse, 0x6, R2.reuse ;  /* 0x00000006030b7824 */ /* 0x140fe200078e0202 */
[----:B------:R-:W-:Y:S01]  /*01a0*/  MOV R27, R2 ;  /* 0x00000002001b7202 */ /* 0x000fe20000000f00 */
[----:B------:R-:W-:Y:S01]  /*01b0*/  IMAD R13, R3, 0x7, R2 ;  /* 0x00000007030d7824 */ /* 0x000fe200078e0202 */
[----:B------:R-:W-:-:S07]  /*01c0*/  IADD3 R26, PT, PT, -R6, RZ, RZ ;  /* 0x000000ff061a7210 */ /* 0x000fce0007ffe1ff */
.L_x_7:
[----:B0-----:R-:W0:Y:S08]  /*01d0*/  LDC.64 R16, c[0x0][0x390] ;  /* 0x0000e400ff107b82 */ /* 0x001e300000000a00 */
[----:B------:R-:W1:Y:S01]  /*01e0*/  LDC.64 R14, c[0x0][0x398] ;  /* 0x0000e600ff0e7b82 */ /* 0x000e620000000a00 */
[----:B0-----:R-:W-:-:S06]  /*01f0*/  IMAD.WIDE.U32 R24, R27, 0x4, R16 ;  /* 0x000000041b187825 */ /* 0x001fcc00078e0010 */
[----:B------:R-:W2:Y:S01]  /*0200*/  LDG.E R25, desc[UR6][R24.64] ;  /* 0x0000000618197981 */ /* 0x000ea2000c1e1900 */
[----:B-1----:R-:W-:-:S05]  /*0210*/  IMAD.WIDE.U32 R18, R27, 0x4, R14 ;  /* 0x000000041b127825 */ /* 0x002fca00078e000e */
[----:B------:R0:W2:Y:S02]  /*0220*/  LDG.E R20, desc[UR6][R18.64] ;  /* 0x0000000612147981 */ /* 0x0000a4000c1e1900 */
[----:B0-----:R-:W0:Y:S01]  /*0230*/  LDC.64 R18, c[0x0][0x3a0] ;  /* 0x0000e800ff127b82 */ /* 0x001e220000000a00 */
[----:B------:R-:W-:-:S05]  /*0240*/  IADD3 R23, PT, PT, R29, -0x3, RZ ;  /* 0xfffffffd1d177810 */ /* 0x000fca0007ffe0ff */
[----:B0-----:R-:W-:Y:S01]  /*0250*/  IMAD.WIDE.U32 R22, R23, 0x8, R18 ;  /* 0x0000000817167825 */ /* 0x001fe200078e0012 */
[----:B--2---:R-:W-:-:S04]  /*0260*/  IADD3 R28, PT, PT, R20, -R25, RZ ;  /* 0x80000019141c7210 */ /* 0x004fc80007ffe0ff */
[----:B------:R-:W0:Y:S02]  /*0270*/  I2F.F64 R20, R28 ;  /* 0x0000001c00147312 */ /* 0x000e240000201c00 */
[----:B0-----:R0:W-:Y:S02]  /*0280*/  STG.E.64 desc[UR6][R22.64], R20 ;  /* 0x0000001416007986 */ /* 0x0011e4000c101b06 */
[----:B0-----:R-:W-:-:S04]  /*0290*/  IMAD.WIDE.U32 R22, R8, 0x4, R14 ;  /* 0x0000000408167825 */ /* 0x001fc800078e000e */
[--C-:B------:R-:W-:Y:S01]  /*02a0*/  IMAD.WIDE.U32 R20, R8, 0x4, R16.reuse ;  /* 0x0000000408147825 */ /* 0x100fe200078e0010 */
[----:B------:R0:W2:Y:S04]  /*02b0*/  LDG.E R24, desc[UR6][R22.64] ;  /* 0x0000000616187981 */ /* 0x0000a8000c1e1900 */
[----:B------:R-:W2:Y:S01]  /*02c0*/  LDG.E R25, desc[UR6][R20.64] ;  /* 0x0000000614197981 */ /* 0x000ea2000c1e1900 */
[----:B0-----:R-:W-:Y:S01]  /*02d0*/  IMAD.WIDE.U32 R22, R10, 0x4, R16 ;  /* 0x000000040a167825 */ /* 0x001fe200078e0010 */
[----:B--2---:R-:W-:-:S04]  /*02e0*/  IADD3 R28, PT, PT, R24, -R25, RZ ;  /* 0x80000019181c7210 */ /* 0x004fc80007ffe0ff */
[----:B------:R-:W0:Y:S01]  /*02f0*/  I2F.F64 R20, R28 ;  /* 0x0000001c00147312 */ /* 0x000e220000201c00 */
[----:B------:R-:W-:-:S05]  /*0300*/  IADD3 R25, PT, PT, R29, -0x2, RZ ;  /* 0xfffffffe1d197810 */ /* 0x000fca0007ffe0ff */
[----:B------:R-:W-:-:S05]  /*0310*/  IMAD.WIDE.U32 R24, R25, 0x8, R18 ;  /* 0x0000000819187825 */ /* 0x000fca00078e0012 */
[----:B0-----:R0:W-:Y:S04]  /*0320*/  STG.E.64 desc[UR6][R24.64], R20 ;  /* 0x0000001418007986 */ /* 0x0011e8000c101b06 */
[----:B------:R-:W2:Y:S01]  /*0330*/  LDG.E R23, desc[UR6][R22.64] ;  /* 0x0000000616177981 */ /* 0x000ea2000c1e1900 */
[----:B0-----:R-:W-:-:S05]  /*0340*/  IMAD.WIDE.U32 R24, R10, 0x4, R14 ;  /* 0x000000040a187825 */ /* 0x001fca00078e000e */
[----:B------:R0:W2:Y:S01]  /*0350*/  LDG.E R28, desc[UR6][R24.64] ;  /* 0x00000006181c7981 */ /* 0x0000a2000c1e1900 */
[----:B------:R-:W-:-:S05]  /*0360*/  IADD3 R21, PT, PT, R29, -0x1, RZ ;  /* 0xffffffff1d157810 */ /* 0x000fca0007ffe0ff */
[----:B------:R-:W-:-:S04]  /*0370*/  IMAD.WIDE.U32 R20, R21, 0x8, R18 ;  /* 0x0000000815147825 */ /* 0x000fc800078e0012 */
[----:B0-----:R-:W-:Y:S01]  /*0380*/  IMAD.WIDE.U32 R24, R12, 0x4, R16 ;  /* 0x000000040c187825 */ /* 0x001fe200078e0010 */
[----:B--2---:R-:W-:-:S04]  /*0390*/  IADD3 R28, PT, PT, R28, -R23, RZ ;  /* 0x800000171c1c7210 */ /* 0x004fc80007ffe0ff */
[----:B------:R-:W0:Y:S02]  /*03a0*/  I2F.F64 R22, R28 ;  /* 0x0000001c00167312 */ /* 0x000e240000201c00 */
[----:B0-----:R0:W-:Y:S04]  /*03b0*/  STG.E.64 desc[UR6][R20.64], R22 ;  /* 0x0000001614007986 */ /* 0x0011e8000c101b06 */
[----:B------:R-:W2:Y:S01]  /*03c0*/  LDG.E R25, desc[UR6][R24.64] ;  /* 0x0000000618197981 */ /* 0x000ea2000c1e1900 */
[----:B0-----:R-:W-:-:S05]  /*03d0*/  IMAD.WIDE.U32 R20, R12, 0x4, R14 ;  /* 0x000000040c147825 */ /* 0x001fca00078e000e */
[----:B------:R0:W2:Y:S02]  /*03e0*/  LDG.E R28, desc[UR6][R20.64] ;  /* 0x00000006141c7981 */ /* 0x0000a4000c1e1900 */
[----:B0-----:R-:W-:Y:S01]  /*03f0*/  IMAD.WIDE.U32 R20, R29, 0x8, R18 ;  /* 0x000000081d147825 */ /* 0x001fe200078e0012 */
[----:B--2---:R-:W-:-:S04]  /*0400*/  IADD3 R28, PT, PT, R28, -R25, RZ ;  /* 0x800000191c1c7210 */ /* 0x004fc80007ffe0ff */
[----:B------:R-:W0:Y:S01]  /*0410*/  I2F.F64 R22, R28 ;  /* 0x0000001c00167312 */ /* 0x000e220000201c00 */
[C---:B------:R-:W-:Y:S01]  /*0420*/  IMAD.WIDE.U32 R24, R7.reuse, 0x4, R14 ;  /* 0x0000000407187825 */ /* 0x040fe200078e000e */
[----:B0-----:R0:W-:Y:S05]  /*0430*/  STG.E.64 desc[UR6][R20.64], R22 ;  /* 0x0000001614007986 */ /* 0x0011ea000c101b06 */
[----:B------:R1:W2:Y:S01]  /*0440*/  LDG.E R24, desc[UR6][R24.64] ;  /* 0x0000000618187981 */ /* 0x0002a2000c1e1900 */
[----:B0-----:R-:W-:-:S06]  /*0450*/  IMAD.WIDE.U32 R22, R7, 0x4, R16 ;  /* 0x0000000407167825 */ /* 0x001fcc00078e0010 */
[----:B------:R-:W2:Y:S01]  /*0460*/  LDG.E R23, desc[UR6][R22.64] ;  /* 0x0000000616177981 */ /* 0x000ea2000c1e1900 */
[----:B-1----:R-:W-:Y:S02]  /*0470*/  IADD3 R25, PT, PT, R29, 0x1, RZ ;  /* 0x000000011d197810 */ /* 0x002fe40007ffe0ff */
[----:B--2---:R-:W-:-:S04]  /*0480*/  IADD3 R28, PT, PT, R24, -R23, RZ ;  /* 0x80000017181c7210 */ /* 0x004fc80007ffe0ff */
[----:B------:R-:W0:Y:S01]  /*0490*/  I2F.F64 R20, R28 ;  /* 0x0000001c00147312 */ /* 0x000e220000201c00 */
[----:B------:R-:W-:-:S04]  /*04a0*/  IMAD.WIDE.U32 R24, R25, 0x8, R18 ;  /* 0x0000000819187825 */ /* 0x000fc800078e0012 */
        /* <DEDUP_REMOVED lines=11> */
[----:B------:R-:W2:Y:S01]  /*0560*/  LDG.E R20, desc[UR6][R20.64] ;  /* 0x0000000614147981 */ /* 0x000ea2000c1e1900 */
[----:B0-----:R-:W-:-:S06]  /*0570*/  IMAD.WIDE.U32 R24, R11, 0x4, R16 ;  /* 0x000000040b187825 */ /* 0x001fcc00078e0010 */
[----:B------:R-:W2:Y:S01]  /*0580*/  LDG.E R25, desc[UR6][R24.64] ;  /* 0x0000000618197981 */ /* 0x000ea2000c1e1900 */
[----:B------:R-:W-:Y:S01]  /*0590*/  IADD3 R23, PT, PT, R29, 0x3, RZ ;  /* 0x000000031d177810 */ /* 0x000fe20007ffe0ff */
[----:B------:R-:W-:-:S04]  /*05a0*/  IMAD.WIDE.U32 R14, R13, 0x4, R14 ;  /* 0x000000040d0e7825 */ /* 0x000fc800078e000e */
[----:B------:R-:W-:-:S04]  /*05b0*/  IMAD.WIDE.U32 R22, R23, 0x8, R18 ;  /* 0x0000000817167825 */ /* 0x000fc800078e0012 */
[----:B------:R-:W-:Y:S01]  /*05c0*/  IMAD.WIDE.U32 R16, R13, 0x4, R16 ;  /* 0x000000040d107825 */ /* 0x000fe200078e0010 */
[----:B--2---:R-:W-:-:S06]  /*05d0*/  IADD3 R20, PT, PT, R20, -R25, RZ ;  /* 0x8000001914147210 */ /* 0x004fcc0007ffe0ff */
[----:B------:R-:W0:Y:S02]  /*05e0*/  I2F.F64 R20, R20 ;  /* 0x0000001400147312 */ /* 0x000e240000201c00 */
[----:B0-----:R0:W-:Y:S04]  /*05f0*/  STG.E.64 desc[UR6][R22.64], R20 ;  /* 0x0000001416007986 */ /* 0x0011e8000c101b06 */
[----:B------:R-:W2:Y:S04]  /*0600*/  LDG.E R14, desc[UR6][R14.64] ;  /* 0x000000060e0e7981 */ /* 0x000ea8000c1e1900 */
[----:B------:R-:W2:Y:S01]  /*0610*/  LDG.E R17, desc[UR6][R16.64] ;  /* 0x0000000610117981 */ /* 0x000ea2000c1e1900 */
[----:B------:R-:W-:-:S05]  /*0620*/  IADD3 R28, PT, PT, R29, 0x4, RZ ;  /* 0x000000041d1c7810 */ /* 0x000fca0007ffe0ff */
[----:B------:R-:W-:Y:S01]  /*0630*/  IMAD.WIDE.U32 R18, R28, 0x8, R18 ;  /* 0x000000081c127825 */ /* 0x000fe200078e0012 */
[----:B------:R-:W-:-:S04]  /*0640*/  IADD3 R26, PT, PT, R26, 0x8, RZ ;  /* 0x000000081a1a7810 */ /* 0x000fc80007ffe0ff */
[----:B------:R-:W-:Y:S01]  /*0650*/  ISETP.NE.AND P0, PT, R26, RZ, PT ;  /* 0x000000ff1a00720c */ /* 0x000fe20003f05270 */
[C---:B------:R-:W-:Y:S01]  /*0660*/  IMAD R10, R3.reuse, 0x8, R10 ;  /* 0x00000008030a7824 */ /* 0x040fe200078e020a */
[C---:B------:R-:W-:Y:S02]  /*0670*/  LEA R8, R3.reuse, R8, 0x3 ;  /* 0x0000000803087211 */ /* 0x040fe400078e18ff */
[C---:B------:R-:W-:Y:S02]  /*0680*/  LEA R12, R3.reuse, R12, 0x3 ;  /* 0x0000000c030c7211 */ /* 0x040fe400078e18ff */
[C---:B------:R-:W-:Y:S02]  /*0690*/  LEA R7, R3.reuse, R7, 0x3 ;  /* 0x0000000703077211 */ /* 0x040fe400078e18ff */
[C---:B------:R-:W-:Y:S02]  /*06a0*/  LEA R9, R3.reuse, R9, 0x3 ;  /* 0x0000000903097211 */ /* 0x040fe400078e18ff */
[----:B------:R-:W-:-:S02]  /*06b0*/  LEA R11, R3, R11, 0x3 ;  /* 0x0000000b030b7211 */ /* 0x000fc400078e18ff */
[C---:B------:R-:W-:Y:S02]  /*06c0*/  LEA R13, R3.reuse, R13, 0x3 ;  /* 0x0000000d030d7211 */ /* 0x040fe400078e18ff */
[----:B------:R-:W-:Y:S02]  /*06d0*/  LEA R27, R3, R27, 0x3 ;  /* 0x0000001b031b7211 */ /* 0x000fe400078e18ff */
[----:B------:R-:W-:Y:S02]  /*06e0*/  IADD3 R29, PT, PT, R29, 0x8, RZ ;  /* 0x000000081d1d7810 */ /* 0x000fe40007ffe0ff */
[----:B--2---:R-:W-:-:S04]  /*06f0*/  IADD3 R14, PT, PT, R14, -R17, RZ ;  /* 0x800000110e0e7210 */ /* 0x004fc80007ffe0ff */
[----:B------:R-:W1:Y:S02]  /*0700*/  I2F.F64 R24, R14 ;  /* 0x0000000e00187312 */ /* 0x000e640000201c00 */
[----:B-1----:R0:W-:Y:S01]  /*0710*/  STG.E.64 desc[UR6][R18.64], R24 ;  /* 0x0000001812007986 */ /* 0x0021e2000c101b06 */
[----:B------:R-:W-:Y:S05]  /*0720*/  @P0 BRA `(.L_x_7) ;  /* 0xfffffff800a80947 */ /* 0x000fea000383ffff */
[----:B------:R-:W-:-:S07]  /*0730*/  MOV R12, R6 ;  /* 0x00000006000c7202 */ /* 0x000fce0000000f00 */
.L_x_6:
[----:B------:R-:W-:-:S13]  /*0740*/  ISETP.NE.AND P0, PT, R4, RZ, PT ;  /* 0x000000ff0400720c */ /* 0x000fda0003f05270 */
[----:B------:R-:W-:Y:S05]  /*0750*/  @!P0 BRA `(.L_x_5) ;  /* 0x00000004006c8947 */ /* 0x000fea0003800000 */
[----:B------:R-:W-:Y:S02]  /*0760*/  ISETP.GE.U32.AND P0, PT, R4, 0x4, PT ;  /* 0x000000040400780c */ /* 0x000fe40003f06070 */
[----:B------:R-:W-:-:S04]  /*0770*/  LOP3.LUT R28, R5, 0x3, RZ, 0xc0, !PT ;  /* 0x00000003051c7812 */ /* 0x000fc800078ec0ff */
[----:B------:R-:W-:-:S07]  /*0780*/  ISETP.NE.AND P1, PT, R28, RZ, PT ;  /* 0x000000ff1c00720c */ /* 0x000fce0003f25270 */
[----:B------:R-:W-:Y:S06]  /*0790*/  @!P0 BRA `(.L_x_8) ;  /* 0x0000000000b08947 */ /* 0x000fec0003800000 */
[----:B------:R-:W0:Y:S01]  /*07a0*/  LDC.64 R8, c[0x0][0x398] ;  /* 0x0000e600ff087b82 */ /* 0x000e220000000a00 */
[----:B------:R-:W-:-:S07]  /*07b0*/  IMAD R17, R12, R3, R2 ;  /* 0x000000030c117224 */ /* 0x000fce00078e0202 */
[----:B------:R-:W1:Y:S08]  /*07c0*/  LDC.64 R10, c[0x0][0x390] ;  /* 0x0000e400ff0a7b82 */ /* 0x000e700000000a00 */
[----:B------:R-:W2:Y:S01]  /*07d0*/  LDC.64 R6, c[0x0][0x3a0] ;  /* 0x0000e800ff067b82 */ /* 0x000ea20000000a00 */
[----:B0-----:R-:W-:-:S06]  /*07e0*/  IMAD.WIDE.U32 R22, R17, 0x4, R8 ;  /* 0x0000000411167825 */ /* 0x001fcc00078e0008 */
[----:B------:R-:W3:Y:S01]  /*07f0*/  LDG.E R22, desc[UR6][R22.64] ;  /* 0x0000000616167981 */ /* 0x000ee2000c1e1900 */
[----:B-1----:R-:W-:-:S06]  /*0800*/  IMAD.WIDE.U32 R24, R17, 0x4, R10 ;  /* 0x0000000411187825 */ /* 0x002fcc00078e000a */
[----:B------:R-:W3:Y:S01]  /*0810*/  LDG.E R25, desc[UR6][R24.64] ;  /* 0x0000000618197981 */ /* 0x000ee2000c1e1900 */
[----:B------:R-:W-:Y:S01]  /*0820*/  IADD3 R27, PT, PT, R17, R3, RZ ;  /* 0x00000003111b7210 */ /* 0x000fe20007ffe0ff */
[----:B------:R-:W-:-:S04]  /*0830*/  IMAD R13, R2, R5, R12 ;  /* 0x00000005020d7224 */ /* 0x000fc800078e020c */
[----:B--2---:R-:W-:-:S04]  /*0840*/  IMAD.WIDE.U32 R16, R13, 0x8, R6 ;  /* 0x000000080d107825 */ /* 0x004fc800078e0006 */
[----:B------:R-:W-:-:S04]  /*0850*/  IMAD.WIDE.U32 R18, R27, 0x4, R8 ;  /* 0x000000041b127825 */ /* 0x000fc800078e0008 */
[----:B------:R-:W-:Y:S01]  /*0860*/  IMAD.WIDE.U32 R20, R27, 0x4, R10 ;  /* 0x000000041b147825 */ /* 0x000fe200078e000a */
[----:B---3--:R-:W-:-:S06]  /*0870*/  IADD3 R14, PT, PT, R22, -R25, RZ ;  /* 0x80000019160e7210 */ /* 0x008fcc0007ffe0ff */
[----:B------:R-:W0:Y:S02]  /*0880*/  I2F.F64 R14, R14 ;  /* 0x0000000e000e7312 */ /* 0x000e240000201c00 */
[----:B0-----:R0:W-:Y:S04]  /*0890*/  STG.E.64 desc[UR6][R16.64], R14 ;  /* 0x0000000e10007986 */ /* 0x0011e8000c101b06 */
[----:B------:R-:W2:Y:S04]  /*08a0*/  LDG.E R18, desc[UR6][R18.64] ;  /* 0x0000000612127981 */ /* 0x000ea8000c1e1900 */
[----:B------:R-:W2:Y:S01]  /*08b0*/  LDG.E R21, desc[UR6][R20.64] ;  /* 0x0000000614157981 */ /* 0x000ea2000c1e1900 */
[----:B------:R-:W-:Y:S01]  /*08c0*/  IADD3 R25, PT, PT, R13, 0x1, RZ ;  /* 0x000000010d197810 */ /* 0x000fe20007ffe0ff */
[----:B------:R-:W-:-:S04]  /*08d0*/  IMAD.IADD R29, R27, 0x1, R3 ;  /* 0x000000011b1d7824 */ /* 0x000fc800078e0203 */
[----:B------:R-:W-:-:S04]  /*08e0*/  IMAD.WIDE.U32 R24, R25, 0x8, R6 ;  /* 0x0000000819187825 */ /* 0x000fc800078e0006 */
[----:B------:R-:W-:Y:S01]  /*08f0*/  IMAD.WIDE.U32 R26, R29, 0x4, R8 ;  /* 0x000000041d1a7825 */ /* 0x000fe200078e0008 */
[----:B--2---:R-:W-:-:S06]  /*0900*/  IADD3 R22, PT, PT, R18, -R21, RZ ;  /* 0x8000001512167210 */ /* 0x004fcc0007ffe0ff */
[----:B------:R-:W1:Y:S01]  /*0910*/  I2F.F64 R22, R22 ;  /* 0x0000001600167312 */ /* 0x000e620000201c00 */
[----:B------:R-:W-:Y:S01]  /*0920*/  IMAD.WIDE.U32 R18, R29, 0x4, R10 ;  /* 0x000000041d127825 */ /* 0x000fe200078e000a */
[----:B-1----:R1:W-:Y:S04]  /*0930*/  STG.E.64 desc[UR6][R24.64], R22 ;  /* 0x0000001618007986 */ /* 0x0023e8000c101b06 */
[----:B------:R-:W2:Y:S04]  /*0940*/  LDG.E R26, desc[UR6][R26.64] ;  /* 0x000000061a1a7981 */ /* 0x000ea8000c1e1900 */
[----:B------:R-:W2:Y:S01]  /*0950*/  LDG.E R19, desc[UR6][R18.64] ;  /* 0x0000000612137981 */ /* 0x000ea2000c1e1900 */
[----:B0-----:R-:W-:-:S02]  /*0960*/  IADD3 R17, PT, PT, R13, 0x2, RZ ;  /* 0x000000020d117810 */ /* 0x001fc40007ffe0ff */
[----:B------:R-:W-:-:S03]  /*0970*/  IADD3 R29, PT, PT, R29, R3, RZ ;  /* 0x000000031d1d7210 */ /* 0x000fc60007ffe0ff */
        /* <DEDUP_REMOVED lines=10> */
[----:B------:R-:W-:Y:S02]  /*0a20*/  IADD3 R12, PT, PT, R12, 0x4, RZ ;  /* 0x000000040c0c7810 */ /* 0x000fe40007ffe0ff */
[----:B--2---:R-:W-:-:S06]  /*0a30*/  IADD3 R18, PT, PT, R8, -R11, RZ ;  /* 0x8000000b08127210 */ /* 0x004fcc0007ffe0ff */
[----:B------:R-:W0:Y:S02]  /*0a40*/  I2F.F64 R18, R18 ;  /* 0x0000001200127312 */ /* 0x000e240000201c00 */
[----:B0-----:R1:W-:Y:S02]  /*0a50*/  STG.E.64 desc[UR6][R6.64], R18 ;  /* 0x0000001206007986 */ /* 0x0013e4000c101b06 */
.L_x_8:
[----:B------:R-:W-:Y:S05]  /*0a60*/  @!P1 BRA `(.L_x_5) ;  /* 0x0000000000a89947 */ /* 0x000fea0003800000 */
[----:B------:R-:W-:Y:S02]  /*0a70*/  ISETP.NE.AND P0, PT, R28, 0x1, PT ;  /* 0x000000011c00780c */ /* 0x000fe40003f05270 */
[----:B------:R-:W-:-:S04]  /*0a80*/  LOP3.LUT R4, R5, 0x1, RZ, 0xc0, !PT ;  /* 0x0000000105047812 */ /* 0x000fc800078ec0ff */
[----:B------:R-:W-:-:S07]  /*0a90*/  ISETP.NE.U32.AND P1, PT, R4, 0x1, PT ;  /* 0x000000010400780c */ /* 0x000fce0003f25070 */
[----:B------:R-:W-:Y:S06]  /*0aa0*/  @!P0 BRA `(.L_x_9) ;  /* 0x0000000000608947 */ /* 0x000fec0003800000 */
[----:B-1----:R-:W0:Y:S01]  /*0ab0*/  LDC.64 R6, c[0x0][0x390] ;  /* 0x0000e400ff067b82 */ /* 0x002e220000000a00 */
        /* <DEDUP_REMOVED lines=15> */
[----:B------:R-:W3:Y:S04]  /*0bb0*/  LDG.E R10, desc[UR6][R10.64] ;  /* 0x000000060a0a7981 */ /* 0x000ee8000c1e1900 */
[----:B------:R-:W3:Y:S01]  /*0bc0*/  LDG.E R23, desc[UR6][R22.64] ;  /* 0x0000000616177981 */ /* 0x000ee2000c1e1900 */
[----:B------:R-:W-:-:S05]  /*0bd0*/  IADD3 R25, PT, PT, R25, 0x1, RZ ;  /* 0x0000000119197810 */ /* 0x000fca0007ffe0ff */
[----:B------:R-:W-:Y:S01]  /*0be0*/  IMAD.WIDE.U32 R8, R25, 0x8, R8 ;  /* 0x0000000819087825 */ /* 0x000fe200078e0008 */
[----:B------:R-:W-:Y:S02]  /*0bf0*/  IADD3 R12, PT, PT, R12, 0x2, RZ ;  /* 0x000000020c0c7810 */ /* 0x000fe40007ffe0ff */
[----:B---3--:R-:W-:-:S06]  /*0c00*/  IADD3 R6, PT, PT, R10, -R23, RZ ;  /* 0x800000170a067210 */ /* 0x008fcc0007ffe0ff */
[----:B------:R-:W0:Y:S02]  /*0c10*/  I2F.F64 R6, R6 ;  /* 0x0000000600067312 */ /* 0x000e240000201c00 */
[----:B0-----:R2:W-:Y:S02]  /*0c20*/  STG.E.64 desc[UR6][R8.64], R6 ;  /* 0x0000000608007986 */ /* 0x0015e4000c101b06 */
.L_x_9:
[----:B------:R-:W-:Y:S05]  /*0c30*/  @P1 BRA `(.L_x_5) ;  /* 0x0000000000341947 */ /* 0x000fea0003800000 */
[----:B-12---:R-:W1:Y:S01]  /*0c40*/  LDC.64 R6, c[0x0][0x398] ;  /* 0x0000e600ff067b82 */ /* 0x006e620000000a00 */
[----:B------:R-:W-:-:S07]  /*0c50*/  IMAD R11, R12, R3, R2 ;  /* 0x000000030c0b7224 */ /* 0x000fce00078e0202 */
[----:B------:R-:W2:Y:S08]  /*0c60*/  LDC.64 R8, c[0x0][0x390] ;  /* 0x0000e400ff087b82 */ /* 0x000eb00000000a00 */
[----:B------:R-:W3:Y:S01]  /*0c70*/  LDC.64 R14, c[0x0][0x3a0] ;  /* 0x0000e800ff0e7b82 */ /* 0x000ee20000000a00 */
[----:B-1----:R-:W-:-:S06]  /*0c80*/  IMAD.WIDE.U32 R6, R11, 0x4, R6 ;  /* 0x000000040b067825 */ /* 0x002fcc00078e0006 */
[----:B------:R-:W4:Y:S01]  /*0c90*/  LDG.E R6, desc[UR6][R6.64] ;  /* 0x0000000606067981 */ /* 0x000f22000c1e1900 */
[----:B--2---:R-:W-:-:S06]  /*0ca0*/  IMAD.WIDE.U32 R8, R11, 0x4, R8 ;  /* 0x000000040b087825 */ /* 0x004fcc00078e0008 */
[----:B------:R-:W4:Y:S01]  /*0cb0*/  LDG.E R9, desc[UR6][R8.64] ;  /* 0x0000000608097981 */ /* 0x000f22000c1e1900 */
[----:B------:R-:W-:-:S04]  /*0cc0*/  IMAD R13, R2, R5, R12 ;  /* 0x00000005020d7224 */ /* 0x000fc800078e020c */
[----:B---3--:R-:W-:Y:S01]  /*0cd0*/  IMAD.WIDE.U32 R12, R13, 0x8, R14 ;  /* 0x000000080d0c7825 */ /* 0x008fe200078e000e */
[----:B----4-:R-:W-:-:S06]  /*0ce0*/  IADD3 R10, PT, PT, R6, -R9, RZ ;  /* 0x80000009060a7210 */ /* 0x010fcc0007ffe0ff */
[----:B------:R-:W1:Y:S02]  /*0cf0*/  I2F.F64 R10, R10 ;  /* 0x0000000a000a7312 */ /* 0x000e640000201c00 */
[----:B-1----:R3:W-:Y:S02]  /*0d00*/  STG.E.64 desc[UR6][R12.64], R10 ;  /* 0x0000000a0c007986 */ /* 0x0027e4000c101b06 */
.L_x_5:
[----:B-12---:R-:W1:Y:S01]  /*0d10*/  LDC.64 R6, c[0x0][0x3a8] ;  /* 0x0000ea00ff067b82 */ /* 0x006e620000000a00 */
[C---:B------:R-:W-:Y:S02]  /*0d20*/  IMAD R9, R2.reuse, R5, RZ ;  /* 0x0000000502097224 */ /* 0x040fe400078e02ff */
[----:B-1----:R-:W-:-:S05]  /*0d30*/  IMAD.WIDE.U32 R4, R2, 0x4, R6 ;  /* 0x0000000402047825 */ /* 0x002fca00078e0006 */
[----:B------:R1:W-:Y:S02]  /*0d40*/  STG.E desc[UR6][R4.64], R9 ;  /* 0x0000000904007986 */ /* 0x0003e4000c101906 */
.L_x_4:
[----:B------:R-:W-:Y:S05]  /*0d50*/  BSYNC.RECONVERGENT B0 ;  /* 0x0000000000007941 */ /* 0x000fea0003800200 */
.L_x_3:
[----:B------:R-:W-:-:S13]  /*0d60*/  LOP3.LUT P0, RZ, R0, UR5, RZ, 0xfc, !PT ;  /* 0x0000000500ff7c12 */ /* 0x000fda000f80fcff */
[----:B------:R-:W-:Y:S05]  /*0d70*/  @P0 EXIT ;  /* 0x000000000000094d */ /* 0x000fea0003800000 */
[----:B-1----:R-:W1:Y:S01]  /*0d80*/  LDC.64 R4, c[0x0][0x3a8] ;  /* 0x0000ea00ff047b82 */ /* 0x002e620000000a00 */
[----:B------:R-:W2:Y:S01]  /*0d90*/  LDCU UR4, c[0x0][0x384] ;  /* 0x00007080ff0477ac */ /* 0x000ea20008000800 */
[----:B-1----:R-:W-:-:S04]  /*0da0*/  IMAD.WIDE.U32 R4, R3, 0x4, R4 ;  /* 0x0000000403047825 */ /* 0x002fc800078e0004 */
[----:B--2---:R-:W-:-:S05]  /*0db0*/  IMAD R3, R3, UR4, RZ ;  /* 0x0000000403037c24 */ /* 0x004fca000f8e02ff */
[----:B------:R-:W-:Y:S01]  /*0dc0*/  STG.E desc[UR6][R4.64], R3 ;  /* 0x0000000304007986 */ /* 0x000fe2000c101906 */
[----:B------:R-:W-:Y:S05]  /*0dd0*/  EXIT ;  /* 0x000000000000794d */ /* 0x000fea0003800000 */
.L_x_10:
        /* <DEDUP_REMOVED lines=10> */
.L_x_27:


//--------------------- .text._Z18fillReductionArrayijPdPiS_ --------------------------
	.section	.text._Z18fillReductionArrayijPdPiS_,"ax",@progbits
	.align	128
        .global         _Z18fillReductionArrayijPdPiS_
        .type           _Z18fillReductionArrayijPdPiS_,@function
        .size           _Z18fillReductionArrayijPdPiS_,(.L_x_28 - _Z18fillReductionArrayijPdPiS_)
        .other          _Z18fillReductionArrayijPdPiS_,@"STO_CUDA_ENTRY STV_DEFAULT"
_Z18fillReductionArrayijPdPiS_:
.text._Z18fillReductionArrayijPdPiS_:
[----:B------:R-:W-:Y:S01]  /*0000*/  LDC R1, c[0x0][0x37c] ;  /* 0x0000df00ff017b82 */ /* 0x000fe20000000800 */
[----:B------:R-:W0:Y:S01]  /*0010*/  S2R R0, SR_TID.X ;  /* 0x0000000000007919 */ /* 0x000e220000002100 */
[----:B------:R-:W1:Y:S01]  /*0020*/  LDCU.64 UR10, c[0x0][0x380] ;  /* 0x00007000ff0a77ac */ /* 0x000e620008000a00 */
[----:B------:R-:W0:Y:S01]  /*0030*/  S2R R3, SR_CTAID.X ;  /* 0x0000000000037919 */ /* 0x000e220000002500 */
[----:B------:R-:W0:Y:S01]  /*0040*/  LDCU UR4, c[0x0][0x360] ;  /* 0x00006c00ff0477ac */ /* 0x000e220008000800 */
[----:B-1----:R-:W-:Y:S02]  /*0050*/  USHF.R.S32.HI UR6, URZ, 0x1f, UR10 ;  /* 0x0000001fff067899 */ /* 0x002fe4000801140a */
[----:B------:R-:W-:Y:S01]  /*0060*/  UIMAD.WIDE.U32 UR8, UR11, UR10, URZ ;  /* 0x0000000a0b0872a5 */ /* 0x000fe2000f8e00ff */
[----:B0-----:R-:W-:-:S03]  /*0070*/  IMAD R0, R3, UR4, R0 ;  /* 0x0000000403007c24 */ /* 0x001fc6000f8e0200 */
[----:B------:R-:W-:Y:S02]  /*0080*/  UIMAD UR4, UR6, UR11, UR9 ;  /* 0x0000000b060472a4 */ /* 0x000fe4000f8e0209 */
[----:B------:R-:W-:-:S04]  /*0090*/  ISETP.LT.U32.AND P0, PT, R0, UR8, PT ;  /* 0x0000000800007c0c */ /* 0x000fc8000bf01070 */
[----:B------:R-:W-:-:S05]  /*00a0*/  IMAD.U32 R2, RZ, RZ, UR4 ;  /* 0x00000004ff027e24 */ /* 0x000fca000f8e00ff */
[----:B------:R-:W-:-:S13]  /*00b0*/  ISETP.GT.AND.EX P0, PT, R2, RZ, PT, P0 ;  /* 0x000000ff0200720c */ /* 0x000fda0003f04300 */
[----:B------:R-:W-:Y:S05]  /*00c0*/  @!P0 EXIT ;  /* 0x000000000000894d */ /* 0x000fea0003800000 */
[----:B------:R-:W0:Y:S01]  /*00d0*/  I2F.U32.RP R4, UR10 ;  /* 0x0000000a00047d06 */ /* 0x000e220008209000 */
[----:B------:R-:W-:Y:S01]  /*00e0*/  ISETP.NE.U32.AND P2, PT, RZ, UR10, PT ;  /* 0x0000000aff007c0c */ /* 0x000fe2000bf45070 */
[----:B------:R-:W1:Y:S01]  /*00f0*/  LDCU.64 UR4, c[0x0][0x358] ;  /* 0x00006b00ff0477ac */ /* 0x000e620008000a00 */
[----:B------:R-:W2:Y:S05]  /*0100*/  LDCU.64 UR8, c[0x0][0x388] ;  /* 0x00007100ff0877ac */ /* 0x000eaa0008000a00 */
[----:B0-----:R-:W0:Y:S02]  /*0110*/  MUFU.RCP R4, R4 ;  /* 0x0000000400047308 */ /* 0x001e240000001000 */
[----:B0-----:R-:W-:-:S06]  /*0120*/  VIADD R2, R4, 0xffffffe ;  /* 0x0ffffffe04027836 */ /* 0x001fcc0000000000 */
[----:B------:R0:W3:Y:S02]  /*0130*/  F2I.FTZ.U32.TRUNC.NTZ R3, R2 ;  /* 0x0000000200037305 */ /* 0x0000e4000021f000 */
[----:B0-----:R-:W-:Y:S01]  /*0140*/  IMAD.MOV.U32 R2, RZ, RZ, RZ ;  /* 0x000000ffff027224 */ /* 0x001fe200078e00ff */
[----:B---3--:R-:W-:-:S05]  /*0150*/  IADD3 R5, PT, PT, RZ, -R3, RZ ;  /* 0x80000003ff057210 */ /* 0x008fca0007ffe0ff */
[----:B------:R-:W-:-:S04]  /*0160*/  IMAD R5, R5, UR10, RZ ;  /* 0x0000000a05057c24 */ /* 0x000fc8000f8e02ff */
[----:B------:R-:W-:-:S06]  /*0170*/  IMAD.HI.U32 R3, R3, R5, R2 ;  /* 0x0000000503037227 */ /* 0x000fcc00078e0002 */
[----:B------:R-:W-:-:S05]  /*0180*/  IMAD.HI.U32 R7, R3, R0, RZ ;  /* 0x0000000003077227 */ /* 0x000fca00078e00ff */
[----:B------:R-:W-:-:S05]  /*0190*/  IADD3 R3, PT, PT, -R7, RZ, RZ ;  /* 0x000000ff07037210 */ /* 0x000fca0007ffe1ff */
[----:B------:R-:W-:-:S05]  /*01a0*/  IMAD R3, R3, UR10, R0 ;  /* 0x0000000a03037c24 */ /* 0x000fca000f8e0200 */
[----:B------:R-:W-:-:S13]  /*01b0*/  ISETP.GE.U32.AND P0, PT, R3, UR10, PT ;  /* 0x0000000a03007c0c */ /* 0x000fda000bf06070 */
[----:B------:R-:W-:Y:S01]  /*01c0*/  @P0 VIADD R3, R3, -UR10 ;  /* 0x8000000a03030c36 */ /* 0x000fe20008000000 */
[----:B------:R-:W-:-:S04]  /*01d0*/  @P0 IADD3 R7, PT, PT, R7, 0x1, RZ ;  /* 0x0000000107070810 */ /* 0x000fc80007ffe0ff */
[----:B------:R-:W-:Y:S02]  /*01e0*/  ISETP.GE.U32.AND P1, PT, R3, UR10, PT ;  /* 0x0000000a03007c0c */ /* 0x000fe4000bf26070 */
[----:B------:R-:W0:Y:S11]  /*01f0*/  LDC.64 R2, c[0x0][0x390] ;  /* 0x0000e400ff027b82 */ /* 0x000e360000000a00 */
[----:B------:R-:W-:Y:S01]  /*0200*/  @P1 VIADD R7, R7, 0x1 ;  /* 0x0000000107071836 */ /* 0x000fe20000000000 */
[----:B------:R-:W-:-:S04]  /*0210*/  @!P2 LOP3.LUT R7, RZ, UR10, RZ, 0x33, !PT ;  /* 0x0000000aff07ac12 */ /* 0x000fc8000f8e33ff */
[----:B------:R-:W-:-:S05]  /*0220*/  IADD3 R5, PT, PT, -R7, RZ, RZ ;  /* 0x000000ff07057210 */ /* 0x000fca0007ffe1ff */
[----:B------:R-:W-:-:S04]  /*0230*/  IMAD R5, R5, UR10, R0 ;  /* 0x0000000a05057c24 */ /* 0x000fc8000f8e0200 */
[----:B0-----:R-:W-:-:S05]  /*0240*/  IMAD.WIDE.U32 R2, R5, 0x4, R2 ;  /* 0x0000000405027825 */ /* 0x001fca00078e0002 */
[----:B-1----:R-:W3:Y:S01]  /*0250*/  LDG.E R4, desc[UR4][R2.64] ;  /* 0x0000000402047981 */ /* 0x002ee2000c1e1900 */
[----:B------:R-:W-:Y:S01]  /*0260*/  IMAD R9, R7, UR6, RZ ;  /* 0x0000000607097c24 */ /* 0x000fe2000f8e02ff */
[----:B---3--:R-:W-:-:S03]  /*0270*/  SHF.R.S32.HI R5, RZ, 0x1f, R4 ;  /* 0x0000001fff057819 */ /* 0x008fc60000011404 */
[----:B------:R-:W-:-:S04]  /*0280*/  IMAD.WIDE.U32 R4, R7, UR10, R4 ;  /* 0x0000000a07047c25 */ /* 0x000fc8000f8e0004 */
[----:B------:R-:W-:Y:S01]  /*0290*/  IMAD.IADD R5, R5, 0x1, R9 ;  /* 0x0000000105057824 */ /* 0x000fe200078e0209 */
[----:B--2---:R-:W-:-:S04]  /*02a0*/  LEA R6, P0, R4, UR8, 0x3 ;  /* 0x0000000804067c11 */ /* 0x004fc8000f8018ff */
[----:B------:R-:W-:Y:S01]  /*02b0*/  LEA.HI.X R7, R4, UR9, R5, 0x3, P0 ;  /* 0x0000000904077c11 */ /* 0x000fe200080f1c05 */
[----:B------:R-:W0:Y:S04]  /*02c0*/  LDCU.64 UR8, c[0x0][0x398] ;  /* 0x00007300ff0877ac */ /* 0x000e280008000a00 */
[----:B------:R-:W2:Y:S01]  /*02d0*/  LDG.E.64 R4, desc[UR4][R6.64] ;  /* 0x0000000406047981 */ /* 0x000ea2000c1e1b00 */
[----:B0-----:R-:W-:-:S04]  /*02e0*/  LEA R8, P0, R0, UR8, 0x3 ;  /* 0x0000000800087c11 */ /* 0x001fc8000f8018ff */
[----:B------:R-:W-:-:S05]  /*02f0*/  LEA.HI.X R9, R0, UR9, RZ, 0x3, P0 ;  /* 0x0000000900097c11 */ /* 0x000fca00080f1cff */
[----:B--2---:R-:W-:Y:S01]  /*0300*/  STG.E.64 desc[UR4][R8.64], R4 ;  /* 0x0000000408007986 */ /* 0x004fe2000c101b04 */
[----:B------:R-:W-:Y:S05]  /*0310*/  EXIT ;  /* 0x000000000000794d */ /* 0x000fea0003800000 */
.L_x_11:
        /* <DEDUP_REMOVED lines=14> */
.L_x_28:


//--------------------- .text._Z16initializeArraysiPiS_ --------------------------
	.section	.text._Z16initializeArraysiPiS_,"ax",@progbits
	.align	128
        .global         _Z16initializeArraysiPiS_
        .type           _Z16initializeArraysiPiS_,@function
        .size           _Z16initializeArraysiPiS_,(.L_x_29 - _Z16initializeArraysiPiS_)
        .other          _Z16initializeArraysiPiS_,@"STO_CUDA_ENTRY STV_DEFAULT"
_Z16initializeArraysiPiS_:
.text._Z16initializeArraysiPiS_:
[----:B------:R-:W-:Y:S01]  /*0000*/  LDC R1, c[0x0][0x37c] ;  /* 0x0000df00ff017b82 */ /* 0x000fe20000000800 */
[----:B------:R-:W0:Y:S01]  /*0010*/  S2R R5, SR_TID.X ;  /* 0x0000000000057919 */ /* 0x000e220000002100 */
[----:B------:R-:W0:Y:S01]  /*0020*/  LDCU UR5, c[0x0][0x360] ;  /* 0x00006c00ff0577ac */ /* 0x000e220008000800 */
[----:B------:R-:W0:Y:S01]  /*0030*/  S2R R0, SR_CTAID.X ;  /* 0x0000000000007919 */ /* 0x000e220000002500 */
[----:B------:R-:W1:Y:S01]  /*0040*/  LDCU UR4, c[0x0][0x380] ;  /* 0x00007000ff0477ac */ /* 0x000e620008000800 */
[----:B------:R-:W2:Y:S01]  /*0050*/  LDCU.64 UR6, c[0x0][0x358] ;  /* 0x00006b00ff0677ac */ /* 0x000ea20008000a00 */
[----:B0-----:R-:W-:-:S05]  /*0060*/  IMAD R5, R0, UR5, R5 ;  /* 0x0000000500057c24 */ /* 0x001fca000f8e0205 */
[----:B-1----:R-:W-:Y:S01]  /*0070*/  ISETP.GE.U32.AND P0, PT, R5, UR4, PT ;  /* 0x0000000405007c0c */ /* 0x002fe2000bf06070 */
[----:B------:R-:W-:-:S06]  /*0080*/  ULEA UR4, UR4, 0x20, 0x5 ;  /* 0x0000002004047891 */ /* 0x000fcc000f8e28ff */
[----:B------:R-:W-:-:S06]  /*0090*/  ISETP.GE.U32.AND P1, PT, R5, UR4, PT ;  /* 0x0000000405007c0c */ /* 0x000fcc000bf26070 */
[----:B------:R-:W0:Y:S02]  /*00a0*/  @!P0 LDC.64 R2, c[0x0][0x388] ;  /* 0x0000e200ff028b82 */ /* 0x000e240000000a00 */
[----:B0-----:R-:W-:-:S05]  /*00b0*/  @!P0 IMAD.WIDE.U32 R2, R5, 0x4, R2 ;  /* 0x0000000405028825 */ /* 0x001fca00078e0002 */
[----:B--2---:R0:W-:Y:S01]  /*00c0*/  @!P0 STG.E desc[UR6][R2.64], R5 ;  /* 0x0000000502008986 */ /* 0x0041e2000c101906 */
[----:B------:R-:W-:Y:S05]  /*00d0*/  @P1 EXIT ;  /* 0x000000000000194d */ /* 0x000fea0003800000 */
[----:B0-----:R-:W0:Y:S01]  /*00e0*/  LDC.64 R2, c[0x0][0x390] ;  /* 0x0000e400ff027b82 */ /* 0x001e220000000a00 */
[----:B------:R-:W-:Y:S01]  /*00f0*/  MOV R7, 0xffffffff ;  /* 0xffffffff00077802 */ /* 0x000fe20000000f00 */
[----:B0-----:R-:W-:-:S05]  /*0100*/  IMAD.WIDE.U32 R2, R5, 0x4, R2 ;  /* 0x0000000405027825 */ /* 0x001fca00078e0002 */
[----:B------:R-:W-:Y:S01]  /*0110*/  STG.E desc[UR6][R2.64], R7 ;  /* 0x0000000702007986 */ /* 0x000fe2000c101906 */
[----:B------:R-:W-:Y:S05]  /*0120*/  EXIT ;  /* 0x000000000000794d */ /* 0x000fea0003800000 */
.L_x_12:
        /* <DEDUP_REMOVED lines=13> */
.L_x_29:


//--------------------- .text._Z17fillOffsetsArraysijjjPiS_ --------------------------
	.section	.text._Z17fillOffsetsArraysijjjPiS_,"ax",@progbits
	.align	128
        .global         _Z17fillOffsetsArraysijjjPiS_
        .type           _Z17fillOffsetsArraysijjjPiS_,@function
        .size           _Z17fillOffsetsArraysijjjPiS_,(.L_x_30 - _Z17fillOffsetsArraysijjjPiS_)
        .other          _Z17fillOffsetsArraysijjjPiS_,@"STO_CUDA_ENTRY STV_DEFAULT"
_Z17fillOffsetsArraysijjjPiS_:
.text._Z17fillOffsetsArraysijjjPiS_:
[----:B------:R-:W-:Y:S01]  /*0000*/  LDC R1, c[0x0][0x37c] ;  /* 0x0000df00ff017b82 */ /* 0x000fe20000000800 */
[----:B------:R-:W0:Y:S07]  /*0010*/  S2R R9, SR_TID.X ;  /* 0x0000000000097919 */ /* 0x000e2e0000002100 */
[----:B------:R-:W1:Y:S01]  /*0020*/  S2UR UR4, SR_CTAID.X ;  /* 0x00000000000479c3 */ /* 0x000e620000002500 */
[----:B------:R-:W1:Y:S01]  /*0030*/  LDCU UR5, c[0x0][0x360] ;  /* 0x00006c00ff0577ac */ /* 0x000e620008000800 */
[----:B------:R-:W2:Y:S02]  /*0040*/  LDCU UR6, c[0x0][0x388] ;  /* 0x00007100ff0677ac */ /* 0x000ea40008000800 */
[----:B--2---:R-:W-:Y:S01]  /*0050*/  MOV R0, UR6 ;  /* 0x0000000600007c02 */ /* 0x004fe20008000f00 */
[----:B-1----:R-:W-:-:S04]  /*0060*/  UIMAD UR5, UR5, UR4, URZ ;  /* 0x00000004050572a4 */ /* 0x002fc8000f8e02ff */
[----:B------:R-:W-:Y:S02]  /*0070*/  VIADD R2, R0, 0x1 ;  /* 0x0000000100027836 */ /* 0x000fe40000000000 */
[----:B0-----:R-:W-:-:S04]  /*0080*/  IADD3 R3, PT, PT, R9, UR5, RZ ;  /* 0x0000000509037c10 */ /* 0x001fc8000fffe0ff */
[----:B------:R-:W-:-:S13]  /*0090*/  ISETP.GE.U32.AND P0, PT, R3, R2, PT ;  /* 0x000000020300720c */ /* 0x000fda0003f06070 */
[----:B------:R-:W-:Y:S05]  /*00a0*/  @P0 EXIT ;  /* 0x000000000000094d */ /* 0x000fea0003800000 */
[----:B------:R-:W-:Y:S01]  /*00b0*/  LOP3.LUT P0, RZ, R9, UR4, RZ, 0xfc, !PT ;  /* 0x0000000409ff7c12 */ /* 0x000fe2000f80fcff */
[----:B------:R-:W0:Y:S01]  /*00c0*/  LDC.64 R4, c[0x0][0x390] ;  /* 0x0000e400ff047b82 */ /* 0x000e220000000a00 */
[----:B------:R-:W1:Y:S01]  /*00d0*/  LDCU UR6, c[0x0][0x384] ;  /* 0x00007080ff0677ac */ /* 0x000e620008000800 */
[----:B------:R-:W2:Y:S01]  /*00e0*/  LDCU UR10, c[0x0][0x38c] ;  /* 0x00007180ff0a77ac */ /* 0x000ea20008000800 */
[----:B------:R-:W3:Y:S09]  /*00f0*/  LDCU.64 UR8, c[0x0][0x358] ;  /* 0x00006b00ff0877ac */ /* 0x000ef20008000a00 */
[----:B------:R-:W4:Y:S01]  /*0100*/  @!P0 LDC.64 R10, c[0x0][0x398] ;  /* 0x0000e600ff0a8b82 */ /* 0x000f220000000a00 */
[----:B-1----:R-:W-:Y:S01]  /*0110*/  ISETP.NE.AND P1, PT, RZ, UR6, PT ;  /* 0x00000006ff007c0c */ /* 0x002fe2000bf25270 */
[----:B--2---:R-:W-:-:S02]  /*0120*/  IMAD R7, R3, UR10, RZ ;  /* 0x0000000a03077c24 */ /* 0x004fc4000f8e02ff */
[----:B0-----:R-:W-:-:S05]  /*0130*/  IMAD.WIDE.U32 R4, R3, 0x4, R4 ;  /* 0x0000000403047825 */ /* 0x001fca00078e0004 */
[----:B---3--:R0:W-:Y:S04]  /*0140*/  STG.E desc[UR8][R4.64], R7 ;  /* 0x0000000704007986 */ /* 0x0081e8000c101908 */
[----:B----4-:R0:W-:Y:S01]  /*0150*/  @!P0 STG.E desc[UR8][R10.64], RZ ;  /* 0x000000ff0a008986 */ /* 0x0101e2000c101908 */
[----:B------:R-:W-:Y:S05]  /*0160*/  @!P1 EXIT ;  /* 0x000000000000994d */ /* 0x000fea0003800000 */
[----:B------:R-:W-:Y:S01]  /*0170*/  UISETP.GE.U32.AND UP0, UPT, UR6, 0x8, UPT ;  /* 0x000000080600788c */ /* 0x000fe2000bf06070 */
[----:B------:R-:W-:Y:S01]  /*0180*/  IADD3 R2, PT, PT, R7, UR10, RZ ;  /* 0x0000000a07027c10 */ /* 0x000fe2000fffe0ff */
[----:B------:R-:W-:Y:S01]  /*0190*/  ULOP3.LUT UR7, UR6, 0x7, URZ, 0xc0, !UPT ;  /* 0x0000000706077892 */ /* 0x000fe2000f8ec0ff */
[----:B0-----:R-:W-:Y:S01]  /*01a0*/  IADD3 R5, PT, PT, R3, 0x1, RZ ;  /* 0x0000000103057810 */ /* 0x001fe20007ffe0ff */
[----:B------:R-:W-:-:S05]  /*01b0*/  UMOV UR4, URZ ;  /* 0x000000ff00047c82 */ /* 0x000fca0008000000 */
[----:B------:R-:W-:Y:S05]  /*01c0*/  BRA.U !UP0, `(.L_x_13) ;  /* 0x0000000508147547 */ /* 0x000fea000b800000 */
[----:B------:R-:W0:Y:S01]  /*01d0*/  LDC R23, c[0x0][0x380] ;  /* 0x0000e000ff177b82 */ /* 0x000e220000000800 */
[----:B------:R-:W-:Y:S01]  /*01e0*/  ULOP3.LUT UR4, UR6, 0xfffffff8, URZ, 0xc0, !UPT ;  /* 0xfffffff806047892 */ /* 0x000fe2000f8ec0ff */
[C---:B------:R-:W-:Y:S01]  /*01f0*/  IADD3 R7, PT, PT, R0.reuse, UR5, R9 ;  /* 0x0000000500077c10 */ /* 0x040fe2000fffe009 */
[C-C-:B------:R-:W-:Y:S01]  /*0200*/  IMAD R9, R0.reuse, 0x2, R3.reuse ;  /* 0x0000000200097824 */ /* 0x140fe200078e0203 */
[----:B------:R-:W-:Y:S01]  /*0210*/  ISETP.GE.U32.AND P0, PT, R3, R0, PT ;  /* 0x000000000300720c */ /* 0x000fe20003f06070 */
[C-C-:B------:R-:W-:Y:S01]  /*0220*/  IMAD R11, R0.reuse, 0x3, R3.reuse ;  /* 0x00000003000b7824 */ /* 0x140fe200078e0203 */
[C---:B------:R-:W-:Y:S01]  /*0230*/  LEA R13, R0.reuse, R3, 0x2 ;  /* 0x00000003000d7211 */ /* 0x040fe200078e10ff */
[C-C-:B------:R-:W-:Y:S01]  /*0240*/  IMAD R15, R0.reuse, 0x5, R3.reuse ;  /* 0x00000005000f7824 */ /* 0x140fe200078e0203 */
[----:B------:R-:W1:Y:S01]  /*0250*/  LDC.64 R20, c[0x0][0x398] ;  /* 0x0000e600ff147b82 */ /* 0x000e620000000a00 */
[C-C-:B------:R-:W-:Y:S01]  /*0260*/  IMAD R17, R0.reuse, 0x6, R3.reuse ;  /* 0x0000000600117824 */ /* 0x140fe200078e0203 */
[-C--:B------:R-:W-:Y:S01]  /*0270*/  MOV R4, R2.reuse ;  /* 0x0000000200047202 */ /* 0x080fe20000000f00 */
[--C-:B------:R-:W-:Y:S01]  /*0280*/  IMAD R19, R0, 0x7, R3.reuse ;  /* 0x0000000700137824 */ /* 0x100fe200078e0203 */
[----:B------:R-:W-:Y:S01]  /*0290*/  UIADD3 UR6, UPT, UPT, -UR4, URZ, URZ ;  /* 0x000000ff04067290 */ /* 0x000fe2000fffe1ff */
[----:B------:R-:W-:Y:S01]  /*02a0*/  IMAD.MOV.U32 R29, RZ, RZ, R3 ;  /* 0x000000ffff1d7224 */ /* 0x000fe200078e0003 */
[----:B0-----:R-:W-:Y:S01]  /*02b0*/  IADD3 R6, PT, PT, R2, R23, RZ ;  /* 0x0000001702067210 */ /* 0x001fe20007ffe0ff */
[C-C-:B------:R-:W-:Y:S01]  /*02c0*/  IMAD R10, R23.reuse, 0x3, R2.reuse ;  /* 0x00000003170a7824 */ /* 0x140fe200078e0202 */
[C---:B------:R-:W-:Y:S01]  /*02d0*/  LEA R8, R23.reuse, R2, 0x1 ;  /* 0x0000000217087211 */ /* 0x040fe200078e08ff */
[----:B------:R-:W-:-:S02]  /*02e0*/  IMAD R12, R23, 0x4, R2 ;  /* 0x00000004170c7824 */ /* 0x000fc400078e0202 */
[C-C-:B------:R-:W-:Y:S02]  /*02f0*/  IMAD R14, R23.reuse, 0x5, R2.reuse ;  /* 0x00000005170e7824 */ /* 0x140fe400078e0202 */
[C-C-:B------:R-:W-:Y:S02]  /*0300*/  IMAD R16, R23.reuse, 0x6, R2.reuse ;  /* 0x0000000617107824 */ /* 0x140fe400078e0202 */
[----:B-1----:R-:W-:-:S07]  /*0310*/  IMAD R18, R23, 0x7, R2 ;  /* 0x0000000717127824 */ /* 0x002fce00078e0202 */
.L_x_16:
[----:B------:R-:W0:Y:S01]  /*0320*/  LDC R28, c[0x0][0x380] ;  /* 0x0000e000ff1c7b82 */ /* 0x000e220000000800 */
[----:B------:R-:W-:Y:S01]  /*0330*/  UIADD3 UR6, UPT, UPT, UR6, 0x8, URZ ;  /* 0x0000000806067890 */ /* 0x000fe2000fffe0ff */
[----:B------:R-:W-:Y:S06]  /*0340*/  BSSY.RECONVERGENT B0, `(.L_x_14) ;  /* 0x000001b000007945 */ /* 0x000fec0003800200 */
[----:B------:R-:W1:Y:S01]  /*0350*/  LDC R0, c[0x0][0x388] ;  /* 0x0000e200ff007b82 */ /* 0x000e620000000800 */
[----:B------:R-:W-:Y:S05]  /*0360*/  @P0 BRA `(.L_x_15) ;  /* 0x0000000000600947 */ /* 0x000fea0003800000 */
[----:B------:R-:W-:Y:S01]  /*0370*/  IADD3 R23, PT, PT, R29, 0x1, RZ ;  /* 0x000000011d177810 */ /* 0x000fe20007ffe0ff */
[----:B------:R-:W-:Y:S01]  /*0380*/  VIADD R27, R9, 0x1 ;  /* 0x00000001091b7836 */ /* 0x000fe20000000000 */
[----:B------:R-:W-:-:S03]  /*0390*/  IADD3 R25, PT, PT, R7, 0x1, RZ ;  /* 0x0000000107197810 */ /* 0x000fc60007ffe0ff */
[----:B------:R-:W-:-:S04]  /*03a0*/  IMAD.WIDE.U32 R22, R23, 0x4, R20 ;  /* 0x0000000417167825 */ /* 0x000fc800078e0014 */
[--C-:B------:R-:W-:Y:S01]  /*03b0*/  IMAD.WIDE.U32 R24, R25, 0x4, R20.reuse ;  /* 0x0000000419187825 */ /* 0x100fe200078e0014 */
[----:B------:R2:W-:Y:S03]  /*03c0*/  STG.E desc[UR8][R22.64], R4 ;  /* 0x0000000416007986 */ /* 0x0005e6000c101908 */
[----:B------:R-:W-:Y:S01]  /*03d0*/  IMAD.WIDE.U32 R26, R27, 0x4, R20 ;  /* 0x000000041b1a7825 */ /* 0x000fe200078e0014 */
[----:B------:R3:W-:Y:S04]  /*03e0*/  STG.E desc[UR8][R24.64], R6 ;  /* 0x0000000618007986 */ /* 0x0007e8000c101908 */
[----:B------:R4:W-:Y:S01]  /*03f0*/  STG.E desc[UR8][R26.64], R8 ;  /* 0x000000081a007986 */ /* 0x0009e2000c101908 */
[----:B--2---:R-:W-:-:S02]  /*0400*/  IADD3 R23, PT, PT, R13, 0x1, RZ ;  /* 0x000000010d177810 */ /* 0x004fc40007ffe0ff */
[----:B---3--:R-:W-:-:S03]  /*0410*/  IADD3 R25, PT, PT, R11, 0x1, RZ ;  /* 0x000000010b197810 */ /* 0x008fc60007ffe0ff */
[----:B------:R-:W-:-:S04]  /*0420*/  IMAD.WIDE.U32 R22, R23, 0x4, R20 ;  /* 0x0000000417167825 */ /* 0x000fc800078e0014 */
[----:B------:R-:W-:-:S04]  /*0430*/  IMAD.WIDE.U32 R24, R25, 0x4, R20 ;  /* 0x0000000419187825 */ /* 0x000fc800078e0014 */
[----:B----4-:R-:W-:Y:S01]  /*0440*/  VIADD R27, R15, 0x1 ;  /* 0x000000010f1b7836 */ /* 0x010fe20000000000 */
[----:B------:R2:W-:Y:S04]  /*0450*/  STG.E desc[UR8][R24.64], R10 ;  /* 0x0000000a18007986 */ /* 0x0005e8000c101908 */
[----:B------:R3:W-:Y:S01]  /*0460*/  STG.E desc[UR8][R22.64], R12 ;  /* 0x0000000c16007986 */ /* 0x0007e2000c101908 */
[----:B--2---:R-:W-:Y:S01]  /*0470*/  IADD3 R25, PT, PT, R17, 0x1, RZ ;  /* 0x0000000111197810 */ /* 0x004fe20007ffe0ff */
[----:B---3--:R-:W-:Y:S01]  /*0480*/  IMAD.WIDE.U32 R22, R27, 0x4, R20 ;  /* 0x000000041b167825 */ /* 0x008fe200078e0014 */
[----:B------:R-:W-:-:S03]  /*0490*/  IADD3 R27, PT, PT, R19, 0x1, RZ ;  /* 0x00000001131b7810 */ /* 0x000fc60007ffe0ff */
[--C-:B------:R-:W-:Y:S01]  /*04a0*/  IMAD.WIDE.U32 R24, R25, 0x4, R20.reuse ;  /* 0x0000000419187825 */ /* 0x100fe200078e0014 */
[----:B------:R2:W-:Y:S03]  /*04b0*/  STG.E desc[UR8][R22.64], R14 ;  /* 0x0000000e16007986 */ /* 0x0005e6000c101908 */
[----:B------:R-:W-:Y:S01]  /*04c0*/  IMAD.WIDE.U32 R26, R27, 0x4, R20 ;  /* 0x000000041b1a7825 */ /* 0x000fe200078e0014 */
[----:B------:R2:W-:Y:S04]  /*04d0*/  STG.E desc[UR8][R24.64], R16 ;  /* 0x0000001018007986 */ /* 0x0005e8000c101908 */
[----:B------:R2:W-:Y:S02]  /*04e0*/  STG.E desc[UR8][R26.64], R18 ;  /* 0x000000121a007986 */ /* 0x0005e4000c101908 */
.L_x_15:
[----:B------:R-:W-:Y:S05]  /*04f0*/  BSYNC.RECONVERGENT B0 ;  /* 0x0000000000007941 */ /* 0x000fea0003800200 */
.L_x_14:
[----:B------:R-:W-:Y:S01]  /*0500*/  UISETP.NE.AND UP0, UPT, UR6, URZ, UPT ;  /* 0x000000ff0600728c */ /* 0x000fe2000bf05270 */
[C---:B0-----:R-:W-:Y:S01]  /*0510*/  IMAD R6, R28.reuse, 0x8, R6 ;  /* 0x000000081c067824 */ /* 0x041fe200078e0206 */
[C---:B------:R-:W-:Y:S01]  /*0520*/  LEA R8, R28.reuse, R8, 0x3 ;  /* 0x000000081c087211 */ /* 0x040fe200078e18ff */
[C---:B------:R-:W-:Y:S01]  /*0530*/  IMAD R12, R28.reuse, 0x8, R12 ;  /* 0x000000081c0c7824 */ /* 0x040fe200078e020c */
[C---:B------:R-:W-:Y:S01]  /*0540*/  LEA R10, R28.reuse, R10, 0x3 ;  /* 0x0000000a1c0a7211 */ /* 0x040fe200078e18ff */
[C---:B--2---:R-:W-:Y:S01]  /*0550*/  IMAD R18, R28.reuse, 0x8, R18 ;  /* 0x000000081c127824 */ /* 0x044fe200078e0212 */
[----:B------:R-:W-:Y:S01]  /*0560*/  LEA R14, R28, R14, 0x3 ;  /* 0x0000000e1c0e7211 */ /* 0x000fe200078e18ff */
[----:B-1----:R-:W-:Y:S01]  /*0570*/  IMAD R9, R0, 0x8, R9 ;  /* 0x0000000800097824 */ /* 0x002fe200078e0209 */
[----:B------:R-:W-:Y:S01]  /*0580*/  LEA R16, R28, R16, 0x3 ;  /* 0x000000101c107211 */ /* 0x000fe200078e18ff */
[----:B------:R-:W-:Y:S01]  /*0590*/  IMAD R15, R0, 0x8, R15 ;  /* 0x00000008000f7824 */ /* 0x000fe200078e020f */
[----:B------:R-:W-:-:S02]  /*05a0*/  LEA R4, R28, R4, 0x3 ;  /* 0x000000041c047211 */ /* 0x000fc400078e18ff */
[C---:B------:R-:W-:Y:S02]  /*05b0*/  LEA R7, R0.reuse, R7, 0x3 ;  /* 0x0000000700077211 */ /* 0x040fe400078e18ff */
[C---:B------:R-:W-:Y:S02]  /*05c0*/  LEA R11, R0.reuse, R11, 0x3 ;  /* 0x0000000b000b7211 */ /* 0x040fe400078e18ff */
[C---:B------:R-:W-:Y:S02]  /*05d0*/  LEA R13, R0.reuse, R13, 0x3 ;  /* 0x0000000d000d7211 */ /* 0x040fe400078e18ff */
[C---:B------:R-:W-:Y:S02]  /*05e0*/  LEA R17, R0.reuse, R17, 0x3 ;  /* 0x0000001100117211 */ /* 0x040fe400078e18ff */
[C---:B------:R-:W-:Y:S02]  /*05f0*/  LEA R19, R0.reuse, R19, 0x3 ;  /* 0x0000001300137211 */ /* 0x040fe400078e18ff */
[----:B------:R-:W-:Y:S01]  /*0600*/  LEA R29, R0, R29, 0x3 ;  /* 0x0000001d001d7211 */ /* 0x000fe200078e18ff */
[----:B------:R-:W-:Y:S06]  /*0610*/  BRA.U UP0, `(.L_x_16) ;  /* 0xfffffffd00407547 */ /* 0x000fec000b83ffff */
.L_x_13:
[----:B------:R-:W-:-:S13]  /*0620*/  ISETP.NE.AND P0, PT, RZ, UR7, PT ;  /* 0x00000007ff007c0c */ /* 0x000fda000bf05270 */
[----:B------:R-:W-:Y:S05]  /*0630*/  @!P0 EXIT ;  /* 0x000000000000894d */ /* 0x000fea0003800000 */
[----:B------:R-:W0:Y:S01]  /*0640*/  LDC R4, c[0x0][0x384] ;  /* 0x0000e100ff047b82 */ /* 0x000e220000000800 */
[----:B------:R-:W-:Y:S01]  /*0650*/  UISETP.GE.U32.AND UP0, UPT, UR7, 0x4, UPT ;  /* 0x000000040700788c */ /* 0x000fe2000bf06070 */
[----:B0-----:R-:W-:-:S08]  /*0660*/  LOP3.LUT R16, R4, 0x3, RZ, 0xc0, !PT ;  /* 0x0000000304107812 */ /* 0x001fd000078ec0ff */
[----:B------:R-:W-:Y:S05]  /*0670*/  BRA.U !UP0, `(.L_x_17) ;  /* 0x00000001085c7547 */ /* 0x000fea000b800000 */
[----:B------:R-:W-:Y:S01]  /*0680*/  ISETP.GE.U32.AND P0, PT, R3, R0, PT ;  /* 0x000000000300720c */ /* 0x000fe20003f06070 */
[----:B------:R-:W-:-:S12]  /*0690*/  BSSY.RECONVERGENT B0, `(.L_x_18) ;  /* 0x0000014000007945 */ /* 0x000fd80003800200 */
[----:B------:R-:W-:Y:S05]  /*06a0*/  @P0 BRA `(.L_x_19) ;  /* 0x0000000000480947 */ /* 0x000fea0003800000 */
[----:B------:R-:W0:Y:S01]  /*06b0*/  LDC R14, c[0x0][0x380] ;  /* 0x0000e000ff0e7b82 */ /* 0x000e220000000800 */
[----:B------:R-:W-:-:S04]  /*06c0*/  IMAD R9, R0, UR4, R5 ;  /* 0x0000000400097c24 */ /* 0x000fc8000f8e0205 */
[----:B------:R-:W-:-:S03]  /*06d0*/  IMAD.IADD R11, R9, 0x1, R0 ;  /* 0x00000001090b7824 */ /* 0x000fc600078e0200 */
[----:B------:R-:W1:Y:S02]  /*06e0*/  LDC.64 R6, c[0x0][0x398] ;  /* 0x0000e600ff067b82 */ /* 0x000e640000000a00 */
[----:B------:R-:W-:-:S04]  /*06f0*/  IADD3 R13, PT, PT, R11, R0, RZ ;  /* 0x000000000b0d7210 */ /* 0x000fc80007ffe0ff */
[----:B------:R-:W-:Y:S01]  /*0700*/  IADD3 R21, PT, PT, R13, R0, RZ ;  /* 0x000000000d157210 */ /* 0x000fe20007ffe0ff */
[----:B0-----:R-:W-:-:S05]  /*0710*/  IMAD R15, R14, UR4, R2 ;  /* 0x000000040e0f7c24 */ /* 0x001fca000f8e0202 */
[----:B------:R-:W-:Y:S01]  /*0720*/  IADD3 R17, PT, PT, R15, R14, RZ ;  /* 0x0000000e0f117210 */ /* 0x000fe20007ffe0ff */
[----:B-1----:R-:W-:-:S04]  /*0730*/  IMAD.WIDE.U32 R8, R9, 0x4, R6 ;  /* 0x0000000409087825 */ /* 0x002fc800078e0006 */
[----:B------:R-:W-:Y:S01]  /*0740*/  IMAD.IADD R19, R17, 0x1, R14 ;  /* 0x0000000111137824 */ /* 0x000fe200078e020e */
[----:B------:R0:W-:Y:S01]  /*0750*/  STG.E desc[UR8][R8.64], R15 ;  /* 0x0000000f08007986 */ /* 0x0001e2000c101908 */
[----:B------:R-:W-:-:S04]  /*0760*/  IMAD.WIDE.U32 R10, R11, 0x4, R6 ;  /* 0x000000040b0a7825 */ /* 0x000fc800078e0006 */
[--C-:B------:R-:W-:Y:S01]  /*0770*/  IMAD.WIDE.U32 R12, R13, 0x4, R6.reuse ;  /* 0x000000040d0c7825 */ /* 0x100fe200078e0006 */
[----:B------:R0:W-:Y:S03]  /*0780*/  STG.E desc[UR8][R10.64], R17 ;  /* 0x000000110a007986 */ /* 0x0001e6000c101908 */
[----:B------:R-:W-:Y:S01]  /*0790*/  IMAD.WIDE.U32 R6, R21, 0x4, R6 ;  /* 0x0000000415067825 */ /* 0x000fe200078e0006 */
[----:B------:R-:W-:Y:S01]  /*07a0*/  IADD3 R21, PT, PT, R19, R14, RZ ;  /* 0x0000000e13157210 */ /* 0x000fe20007ffe0ff */
[----:B------:R0:W-:Y:S04]  /*07b0*/  STG.E desc[UR8][R12.64], R19 ;  /* 0x000000130c007986 */ /* 0x0001e8000c101908 */
[----:B------:R0:W-:Y:S02]  /*07c0*/  STG.E desc[UR8][R6.64], R21 ;  /* 0x0000001506007986 */ /* 0x0001e4000c101908 */
.L_x_19:
[----:B------:R-:W-:Y:S05]  /*07d0*/  BSYNC.RECONVERGENT B0 ;  /* 0x0000000000007941 */ /* 0x000fea0003800200 */
.L_x_18:
[----:B------:R-:W-:-:S12]  /*07e0*/  UIADD3 UR4, UPT, UPT, UR4, 0x4, URZ ;  /* 0x0000000404047890 */ /* 0x000fd8000fffe0ff */
.L_x_17:
[----:B------:R-:W-:-:S13]  /*07f0*/  ISETP.NE.AND P0, PT, R16, RZ, PT ;  /* 0x000000ff1000720c */ /* 0x000fda0003f05270 */
[----:B------:R-:W-:Y:S05]  /*0800*/  @!P0 EXIT ;  /* 0x000000000000894d */ /* 0x000fea0003800000 */
[----:B------:R-:W-:-:S13]  /*0810*/  ISETP.NE.AND P0, PT, R16, 0x1, PT ;  /* 0x000000011000780c */ /* 0x000fda0003f05270 */
[----:B------:R-:W-:Y:S05]  /*0820*/  @!P0 BRA `(.L_x_20) ;  /* 0x00000000003c8947 */ /* 0x000fea0003800000 */
[----:B------:R-:W-:Y:S01]  /*0830*/  ISETP.GE.U32.AND P0, PT, R3, R0, PT ;  /* 0x000000000300720c */ /* 0x000fe20003f06070 */
[----:B------:R-:W-:-:S12]  /*0840*/  BSSY.RECONVERGENT B0, `(.L_x_21) ;  /* 0x000000c000007945 */ /* 0x000fd80003800200 */
[----:B------:R-:W-:Y:S05]  /*0850*/  @P0 BRA `(.L_x_22) ;  /* 0x0000000000280947 */ /* 0x000fea0003800000 */
[----:B0-----:R-:W0:Y:S01]  /*0860*/  LDC R11, c[0x0][0x380] ;  /* 0x0000e000ff0b7b82 */ /* 0x001e220000000800 */
[----:B------:R-:W-:-:S05]  /*0870*/  IMAD R9, R0, UR4, R5 ;  /* 0x0000000400097c24 */ /* 0x000fca000f8e0205 */
[----:B------:R-:W-:Y:S02]  /*0880*/  IADD3 R13, PT, PT, R9, R0, RZ ;  /* 0x00000000090d7210 */ /* 0x000fe40007ffe0ff */
[----:B------:R-:W1:Y:S01]  /*0890*/  LDC.64 R6, c[0x0][0x398] ;  /* 0x0000e600ff067b82 */ /* 0x000e620000000a00 */
[----:B0-----:R-:W-:-:S05]  /*08a0*/  IMAD R10, R11, UR4, R2 ;  /* 0x000000040b0a7c24 */ /* 0x001fca000f8e0202 */
[----:B------:R-:W-:Y:S01]  /*08b0*/  IADD3 R11, PT, PT, R10, R11, RZ ;  /* 0x0000000b0a0b7210 */ /* 0x000fe20007ffe0ff */
[----:B-1----:R-:W-:-:S04]  /*08c0*/  IMAD.WIDE.U32 R8, R9, 0x4, R6 ;  /* 0x0000000409087825 */ /* 0x002fc800078e0006 */
[----:B------:R-:W-:Y:S01]  /*08d0*/  IMAD.WIDE.U32 R6, R13, 0x4, R6 ;  /* 0x000000040d067825 */ /* 0x000fe200078e0006 */
[----:B------:R1:W-:Y:S04]  /*08e0*/  STG.E desc[UR8][R8.64], R10 ;  /* 0x0000000a08007986 */ /* 0x0003e8000c101908 */
[----:B------:R1:W-:Y:S02]  /*08f0*/  STG.E desc[UR8][R6.64], R11 ;  /* 0x0000000b06007986 */ /* 0x0003e4000c101908 */
.L_x_22:
[----:B------:R-:W-:Y:S05]  /*0900*/  BSYNC.RECONVERGENT B0 ;  /* 0x0000000000007941 */ /* 0x000fea0003800200 */
.L_x_21:
[----:B------:R-:W-:-:S12]  /*0910*/  UIADD3 UR4, UPT, UPT, UR4, 0x2, URZ ;  /* 0x0000000204047890 */ /* 0x000fd8000fffe0ff */
.L_x_20:
[----:B------:R-:W-:Y:S02]  /*0920*/  ISETP.GE.U32.AND P0, PT, R3, R0, PT ;  /* 0x000000000300720c */ /* 0x000fe40003f06070 */
[----:B------:R-:W-:-:S04]  /*0930*/  LOP3.LUT R4, R4, 0x1, RZ, 0xc0, !PT ;  /* 0x0000000104047812 */ /* 0x000fc800078ec0ff */
[----:B------:R-:W-:-:S13]  /*0940*/  ISETP.NE.U32.OR P0, PT, R4, 0x1, P0 ;  /* 0x000000010400780c */ /* 0x000fda0000705470 */
[----:B------:R-:W-:Y:S05]  /*0950*/  @P0 EXIT ;  /* 0x000000000000094d */ /* 0x000fea0003800000 */
[----:B01----:R-:W0:Y:S01]  /*0960*/  LDC R9, c[0x0][0x380] ;  /* 0x0000e000ff097b82 */ /* 0x003e220000000800 */
[----:B------:R-:W-:-:S07]  /*0970*/  IMAD R3, R0, UR4, R5 ;  /* 0x0000000400037c24 */ /* 0x000fce000f8e0205 */
[----:B------:R-:W1:Y:S01]  /*0980*/  LDC.64 R6, c[0x0][0x398] ;  /* 0x0000e600ff067b82 */ /* 0x000e620000000a00 */
[----:B0-----:R-:W-:Y:S02]  /*0990*/  IMAD R5, R9, UR4, R2 ;  /* 0x0000000409057c24 */ /* 0x001fe4000f8e0202 */
[----:B-1----:R-:W-:-:S05]  /*09a0*/  IMAD.WIDE.U32 R2, R3, 0x4, R6 ;  /* 0x0000000403027825 */ /* 0x002fca00078e0006 */
[----:B------:R-:W-:Y:S01]  /*09b0*/  STG.E desc[UR8][R2.64], R5 ;  /* 0x0000000502007986 */ /* 0x000fe2000c101908 */
[----:B------:R-:W-:Y:S05]  /*09c0*/  EXIT ;  /* 0x000000000000794d */ /* 0x000fea0003800000 */
.L_x_23:
        /* <DEDUP_REMOVED lines=11> */
.L_x_30:


//--------------------- .nv.shared.reserved.0     --------------------------
	.section	.nv.shared.reserved.0,"aw",@nobits
	.weak		__nv_reservedSMEM_offset_0_alias
	.size		__nv_reservedSMEM_offset_0_alias, 0, 64
	.other		__nv_reservedSMEM_offset_0_alias,@"STO_CUDA_RESERVED_SHARED STV_DEFAULT"
__nv_reservedSMEM_offset_0_alias:
	.zero		0
	.zero		64


//--------------------- .nv.global                --------------------------
	.section	.nv.global,"aw",@nobits
.nv.global:
	.type		_ZN34_INTERNAL_f165fa8a_4_k_cu_58f452626thrust24THRUST_300001_SM_1000_NS12placeholders2_5E,@object
	.size		_ZN34_INTERNAL_f165fa8a_4_k_cu_58f452626thrust24THRUST_300001_SM_1000_NS12placeholders2_5E,(_ZN34_INTERNAL_f165fa8a_4_k_cu_58f452624cuda3std3__45__cpo6cbeginE - _ZN34_INTERNAL_f165fa8a_4_k_cu_58f452626thrust24THRUST_300001_SM_1000_NS12placeholders2_5E)
_ZN34_INTERNAL_f165fa8a_4_k_cu_58f452626thrust24THRUST_300001_SM_1000_NS12placeholders2_5E:
	.zero		1
	.type		_ZN34_INTERNAL_f165fa8a_4_k_cu_58f452624cuda3std3__45__cpo6cbeginE,@object
	.size		_ZN34_INTERNAL_f165fa8a_4_k_cu_58f452624cuda3std3__45__cpo6cbeginE,(_ZN34_INTERNAL_f165fa8a_4_k_cu_58f452624cuda3std6ranges3__45__cpo6cbeginE - _ZN34_INTERNAL_f165fa8a_4_k_cu_58f452624cuda3std3__45__cpo6cbeginE)
_ZN34_INTERNAL_f165fa8a_4_k_cu_58f452624cuda3std3__45__cpo6cbeginE:
	.zero		1
	.type		_ZN34_INTERNAL_f165fa8a_4_k_cu_58f452624cuda3std6ranges3__45__cpo6cbeginE,@object
	.size		_ZN34_INTERNAL_f165fa8a_4_k_cu_58f452624cuda3std6ranges3__45__cpo6cbeginE,(_ZN34_INTERNAL_f165fa8a_4_k_cu_58f452624cuda3std3__48in_placeE - _ZN34_INTERNAL_f165fa8a_4_k_cu_58f452624cuda3std6ranges3__45__cpo6cbeginE)
_ZN34_INTERNAL_f165fa8a_4_k_cu_58f452624cuda3std6ranges3__45__cpo6cbeginE:
	.zero		1
	.type		_ZN34_INTERNAL_f165fa8a_4_k_cu_58f452624cuda3std3__48in_placeE,@object
	.size		_ZN34_INTERNAL_f165fa8a_4_k_cu_58f452624cuda3std3__48in_placeE,(_ZN34_INTERNAL_f165fa8a_4_k_cu_58f452624cuda3std6ranges3__45__cpo4sizeE - _ZN34_INTERNAL_f165fa8a_4_k_cu_58f452624cuda3std3__48in_placeE)
_ZN34_INTERNAL_f165fa8a_4_k_cu_58f452624cuda3std3__48in_placeE:
	.zero		1
	.type		_ZN34_INTERNAL_f165fa8a_4_k_cu_58f452624cuda3std6ranges3__45__cpo4sizeE,@object
	.size		_ZN34_INTERNAL_f165fa8a_4_k_cu_58f452624cuda3std6ranges3__45__cpo4sizeE,(_ZN34_INTERNAL_f165fa8a_4_k_cu_58f452626thrust24THRUST_300001_SM_1000_NS12placeholders2_9E - _ZN34_INTERNAL_f165fa8a_4_k_cu_58f452624cuda3std6ranges3__45__cpo4sizeE)
_ZN34_INTERNAL_f165fa8a_4_k_cu_58f452624cuda3std6ranges3__45__cpo4sizeE:
	.zero		1
	.type		_ZN34_INTERNAL_f165fa8a_4_k_cu_58f452626thrust24THRUST_300001_SM_1000_NS12placeholders2_9E,@object
	.size		_ZN34_INTERNAL_f165fa8a_4_k_cu_58f452626thrust24THRUST_300001_SM_1000_NS12placeholders2_9E,(_ZN34_INTERNAL_f165fa8a_4_k_cu_58f452624cuda3std3__45__cpo7crbeginE - _ZN34_INTERNAL_f165fa8a_4_k_cu_58f452626thrust24THRUST_300001_SM_1000_NS12placeholders2_9E)
_ZN34_INTERNAL_f165fa8a_4_k_cu_58f452626thrust24THRUST_300001_SM_1000_NS12placeholders2_9E:
	.zero		1
	.type		_ZN34_INTERNAL_f165fa8a_4_k_cu_58f452624cuda3std3__45__cpo7crbeginE,@object
	.size		_ZN34_INTERNAL_f165fa8a_4_k_cu_58f452624cuda3std3__45__cpo7crbeginE,(_ZN34_INTERNAL_f165fa8a_4_k_cu_58f452624cuda3std6ranges3__45__cpo4nextE - _ZN34_INTERNAL_f165fa8a_4_k_cu_58f452624cuda3std3__45__cpo7crbeginE)
_ZN34_INTERNAL_f165fa8a_4_k_cu_58f452624cuda3std3__45__cpo7crbeginE:
	.zero		1
	.type		_ZN34_INTERNAL_f165fa8a_4_k_cu_58f452624cuda3std6ranges3__45__cpo4nextE,@object
	.size		_ZN34_INTERNAL_f165fa8a_4_k_cu_58f452624cuda3std6ranges3__45__cpo4nextE,(_ZN34_INTERNAL_f165fa8a_4_k_cu_58f452624cuda3std6ranges3__45__cpo4swapE - _ZN34_INTERNAL_f165fa8a_4_k_cu_58f452624cuda3std6ranges3__45__cpo4nextE)
_ZN34_INTERNAL_f165fa8a_4_k_cu_58f452624cuda3std6ranges3__45__cpo4nextE:
	.zero		1
	.type		_ZN34_INTERNAL_f165fa8a_4_k_cu_58f452624cuda3std6ranges3__45__cpo4swapE,@object
	.size		_ZN34_INTERNAL_f165fa8a_4_k_cu_58f452624cuda3std6ranges3__45__cpo4swapE,(_ZN34_INTERNAL_f165fa8a_4_k_cu_58f452626thrust24THRUST_300001_SM_1000_NS12placeholders2_1E - _ZN34_INTERNAL_f165fa8a_4_k_cu_58f452624cuda3std6ranges3__45__cpo4swapE)
_ZN34_INTERNAL_f165fa8a_4_k_cu_58f452624cuda3std6ranges3__45__cpo4swapE:
	.zero		1
	.type		_ZN34_INTERNAL_f165fa8a_4_k_cu_58f452626thrust24THRUST_300001_SM_1000_NS12placeholders2_1E,@object
	.size		_ZN34_INTERNAL_f165fa8a_4_k_cu_58f452626thrust24THRUST_300001_SM_1000_NS12placeholders2_1E,(_ZN34_INTERNAL_f165fa8a_4_k_cu_58f452626thrust24THRUST_300001_SM_1000_NS12placeholders2_3E - _ZN34_INTERNAL_f165fa8a_4_k_cu_58f452626thrust24THRUST_300001_SM_1000_NS12placeholders2_1E)
_ZN34_INTERNAL_f165fa8a_4_k_cu_58f452626thrust24THRUST_300001_SM_1000_NS12placeholders2_1E:
	.zero		1
	.type		_ZN34_INTERNAL_f165fa8a_4_k_cu_58f452626thrust24THRUST_300001_SM_1000_NS12placeholders2_3E,@object
	.size		_ZN34_INTERNAL_f165fa8a_4_k_cu_58f452626thrust24THRUST_300001_SM_1000_NS12placeholders2_3E,(_ZN34_INTERNAL_f165fa8a_4_k_cu_58f452624cuda3std3__45__cpo5beginE - _ZN34_INTERNAL_f165fa8a_4_k_cu_58f452626thrust24THRUST_300001_SM_1000_NS12placeholders2_3E)
_ZN34_INTERNAL_f165fa8a_4_k_cu_58f452626thrust24THRUST_300001_SM_1000_NS12placeholders2_3E:
	.zero		1
	.type		_ZN34_INTERNAL_f165fa8a_4_k_cu_58f452624cuda3std3__45__cpo5beginE,@object
	.size		_ZN34_INTERNAL_f165fa8a_4_k_cu_58f452624cuda3std3__45__cpo5beginE,(_ZN34_INTERNAL_f165fa8a_4_k_cu_58f452624cuda3std6ranges3__45__cpo5beginE - _ZN34_INTERNAL_f165fa8a_4_k_cu_58f452624cuda3std3__45__cpo5beginE)
_ZN34_INTERNAL_f165fa8a_4_k_cu_58f452624cuda3std3__45__cpo5beginE:
	.zero		1
	.type		_ZN34_INTERNAL_f165fa8a_4_k_cu_58f452624cuda3std6ranges3__45__cpo5beginE,@object
	.size		_ZN34_INTERNAL_f165fa8a_4_k_cu_58f452624cuda3std6ranges3__45__cpo5beginE,(_ZN34_INTERNAL_f165fa8a_4_k_cu_58f452624cuda3std3__436_GLOBAL__N__f165fa8a_4_k_cu_58f452626ignoreE - _ZN34_INTERNAL_f165fa8a_4_k_cu_58f452624cuda3std6ranges3__45__cpo5beginE)
_ZN34_INTERNAL_f165fa8a_4_k_cu_58f452624cuda3std6ranges3__45__cpo5beginE:
	.zero		1
	.type		_ZN34_INTERNAL_f165fa8a_4_k_cu_58f452624cuda3std3__436_GLOBAL__N__f165fa8a_4_k_cu_58f452626ignoreE,@object
	.size		_ZN34_INTERNAL_f165fa8a_4_k_cu_58f452624cuda3std3__436_GLOBAL__N__f165fa8a_4_k_cu_58f452626ignoreE,(_ZN34_INTERNAL_f165fa8a_4_k_cu_58f452624cuda3std6ranges3__45__cpo4dataE - _ZN34_INTERNAL_f165fa8a_4_k_cu_58f452624cuda3std3__436_GLOBAL__N__f165fa8a_4_k_cu_58f452626ignoreE)
_ZN34_INTERNAL_f165fa8a_4_k_cu_58f452624cuda3std3__436_GLOBAL__N__f165fa8a_4_k_cu_58f452626ignoreE:
	.zero		1
	.type		_ZN34_INTERNAL_f165fa8a_4_k_cu_58f452624cuda3std6ranges3__45__cpo4dataE,@object
	.size		_ZN34_INTERNAL_f165fa8a_4_k_cu_58f452624cuda3std6ranges3__45__cpo4dataE,(_ZN34_INTERNAL_f165fa8a_4_k_cu_58f452626thrust24THRUST_300001_SM_1000_NS12placeholders2_7E - _ZN34_INTERNAL_f165fa8a_4_k_cu_58f452624cuda3std6ranges3__45__cpo4dataE)
_ZN34_INTERNAL_f165fa8a_4_k_cu_58f452624cuda3std6ranges3__45__cpo4dataE:
	.zero		1
	.type		_ZN34_INTERNAL_f165fa8a_4_k_cu_58f452626thrust24THRUST_300001_SM_1000_NS12placeholders2_7E,@object
	.size		_ZN34_INTERNAL_f165fa8a_4_k_cu_58f452626thrust24THRUST_300001_SM_1000_NS12placeholders2_7E,(_ZN34_INTERNAL_f165fa8a_4_k_cu_58f452624cuda3std3__45__cpo6rbeginE - _ZN34_INTERNAL_f165fa8a_4_k_cu_58f452626thrust24THRUST_300001_SM_1000_NS12placeholders2_7E)
_ZN34_INTERNAL_f165fa8a_4_k_cu_58f452626thrust24THRUST_300001_SM_1000_NS12placeholders2_7E:
	.zero		1
	.type		_ZN34_INTERNAL_f165fa8a_4_k_cu_58f452624cuda3std3__45__cpo6rbeginE,@object
	.size		_ZN34_INTERNAL_f165fa8a_4_k_cu_58f452624cuda3std3__45__cpo6rbeginE,(_ZN34_INTERNAL_f165fa8a_4_k_cu_58f452624cuda3std6ranges3__45__cpo7advanceE - _ZN34_INTERNAL_f165fa8a_4_k_cu_58f452624cuda3std3__45__cpo6rbeginE)
_ZN34_INTERNAL_f165fa8a_4_k_cu_58f452624cuda3std3__45__cpo6rbeginE:
	.zero		1
	.type		_ZN34_INTERNAL_f165fa8a_4_k_cu_58f452624cuda3std6ranges3__45__cpo7advanceE,@object
	.size		_ZN34_INTERNAL_f165fa8a_4_k_cu_58f452624cuda3std6ranges3__45__cpo7advanceE,(_ZN34_INTERNAL_f165fa8a_4_k_cu_58f452624cuda3std3__47nulloptE - _ZN34_INTERNAL_f165fa8a_4_k_cu_58f452624cuda3std6ranges3__45__cpo7advanceE)
_ZN34_INTERNAL_f165fa8a_4_k_cu_58f452624cuda3std6ranges3__45__cpo7advanceE:
	.zero		1
	.type		_ZN34_INTERNAL_f165fa8a_4_k_cu_58f452624cuda3std3__47nulloptE,@object
	.size		_ZN34_INTERNAL_f165fa8a_4_k_cu_58f452624cuda3std3__47nulloptE,(_ZN34_INTERNAL_f165fa8a_4_k_cu_58f452624cuda3std6ranges3__45__cpo8distanceE - _ZN34_INTERNAL_f165fa8a_4_k_cu_58f452624cuda3std3__47nulloptE)
_ZN34_INTERNAL_f165fa8a_4_k_cu_58f452624cuda3std3__47nulloptE:
	.zero		1
	.type		_ZN34_INTERNAL_f165fa8a_4_k_cu_58f452624cuda3std6ranges3__45__cpo8distanceE,@object
	.size		_ZN34_INTERNAL_f165fa8a_4_k_cu_58f452624cuda3std6ranges3__45__cpo8distanceE,(_ZN34_INTERNAL_f165fa8a_4_k_cu_58f452626thrust24THRUST_300001_SM_1000_NS12placeholders2_6E - _ZN34_INTERNAL_f165fa8a_4_k_cu_58f452624cuda3std6ranges3__45__cpo8distanceE)
_ZN34_INTERNAL_f165fa8a_4_k_cu_58f452624cuda3std6ranges3__45__cpo8distanceE:
	.zero		1
	.type		_ZN34_INTERNAL_f165fa8a_4_k_cu_58f452626thrust24THRUST_300001_SM_1000_NS12placeholders2_6E,@object
	.size		_ZN34_INTERNAL_f165fa8a_4_k_cu_58f452626thrust24THRUST_300001_SM_1000_NS12placeholders2_6E,(_ZN34_INTERNAL_f165fa8a_4_k_cu_58f452624cuda3std3__45__cpo4cendE - _ZN34_INTERNAL_f165fa8a_4_k_cu_58f452626thrust24THRUST_300001_SM_1000_NS12placeholders2_6E)
_ZN34_INTERNAL_f165fa8a_4_k_cu_58f452626thrust24THRUST_300001_SM_1000_NS12placeholders2_6E:
	.zero		1
	.type		_ZN34_INTERNAL_f165fa8a_4_k_cu_58f452624cuda3std3__45__cpo4cendE,@object
	.size		_ZN34_INTERNAL_f165fa8a_4_k_cu_58f452624cuda3std3__45__cpo4cendE,(_ZN34_INTERNAL_f165fa8a_4_k_cu_58f452624cuda3std6ranges3__45__cpo4cendE - _ZN34_INTERNAL_f165fa8a_4_k_cu_58f452624cuda3std3__45__cpo4cendE)
_ZN34_INTERNAL_f165fa8a_4_k_cu_58f452624cuda3std3__45__cpo4cendE:
	.zero		1
	.type		_ZN34_INTERNAL_f165fa8a_4_k_cu_58f452624cuda3std6ranges3__45__cpo4cendE,@object
	.size		_ZN34_INTERNAL_f165fa8a_4_k_cu_58f452624cuda3std6ranges3__45__cpo4cendE,(_ZN34_INTERNAL_f165fa8a_4_k_cu_58f452624cuda3std3__420unreachable_sentinelE - _ZN34_INTERNAL_f165fa8a_4_k_cu_58f452624cuda3std6ranges3__45__cpo4cendE)
_ZN34_INTERNAL_f165fa8a_4_k_cu_58f452624cuda3std6ranges3__45__cpo4cendE:
	.zero		1
	.type		_ZN34_INTERNAL_f165fa8a_4_k_cu_58f452624cuda3std3__420unreachable_sentinelE,@object
	.size		_ZN34_INTERNAL_f165fa8a_4_k_cu_58f452624cuda3std3__420unreachable_sentinelE,(_ZN34_INTERNAL_f165fa8a_4_k_cu_58f452624cuda3std6ranges3__45__cpo5ssizeE - _ZN34_INTERNAL_f165fa8a_4_k_cu_58f452624cuda3std3__420unreachable_sentinelE)
_ZN34_INTERNAL_f165fa8a_4_k_cu_58f452624cuda3std3__420unreachable_sentinelE:
	.zero		1
	.type		_ZN34_INTERNAL_f165fa8a_4_k_cu_58f452624cuda3std6ranges3__45__cpo5ssizeE,@object
	.size		_ZN34_INTERNAL_f165fa8a_4_k_cu_58f452624cuda3std6ranges3__45__cpo5ssizeE,(_ZN34_INTERNAL_f165fa8a_4_k_cu_58f452626thrust24THRUST_300001_SM_1000_NS12placeholders3_10E - _ZN34_INTERNAL_f165fa8a_4_k_cu_58f452624cuda3std6ranges3__45__cpo5ssizeE)
_ZN34_INTERNAL_f165fa8a_4_k_cu_58f452624cuda3std6ranges3__45__cpo5ssizeE:
	.zero		1
	.type		_ZN34_INTERNAL_f165fa8a_4_k_cu_58f452626thrust24THRUST_300001_SM_1000_NS12placeholders3_10E,@object
	.size		_ZN34_INTERNAL_f165fa8a_4_k_cu_58f452626thrust24THRUST_300001_SM_1000_NS12placeholders3_10E,(_ZN34_INTERNAL_f165fa8a_4_k_cu_58f452624cuda3std3__45__cpo5crendE - _ZN34_INTERNAL_f165fa8a_4_k_cu_58f452626thrust24THRUST_300001_SM_1000_NS12placeholders3_10E)
_ZN34_INTERNAL_f165fa8a_4_k_cu_58f452626thrust24THRUST_300001_SM_1000_NS12placeholders3_10E:
	.zero		1
	.type		_ZN34_INTERNAL_f165fa8a_4_k_cu_58f452624cuda3std3__45__cpo5crendE,@object
	.size		_ZN34_INTERNAL_f165fa8a_4_k_cu_58f452624cuda3std3__45__cpo5crendE,(_ZN34_INTERNAL_f165fa8a_4_k_cu_58f452624cuda3std6ranges3__45__cpo4prevE - _ZN34_INTERNAL_f165fa8a_4_k_cu_58f452624cuda3std3__45__cpo5crendE)
_ZN34_INTERNAL_f165fa8a_4_k_cu_58f452624cuda3std3__45__cpo5crendE:
	.zero		1
	.type		_ZN34_INTERNAL_f165fa8a_4_k_cu_58f452624cuda3std6ranges3__45__cpo4prevE,@object
	.size		_ZN34_INTERNAL_f165fa8a_4_k_cu_58f452624cuda3std6ranges3__45__cpo4prevE,(_ZN34_INTERNAL_f165fa8a_4_k_cu_58f452624cuda3std6ranges3__45__cpo9iter_moveE - _ZN34_INTERNAL_f165fa8a_4_k_cu_58f452624cuda3std6ranges3__45__cpo4prevE)
_ZN34_INTERNAL_f165fa8a_4_k_cu_58f452624cuda3std6ranges3__45__cpo4prevE:
	.zero		1
	.type		_ZN34_INTERNAL_f165fa8a_4_k_cu_58f452624cuda3std6ranges3__45__cpo9iter_moveE,@object
	.size		_ZN34_INTERNAL_f165fa8a_4_k_cu_58f452624cuda3std6ranges3__45__cpo9iter_moveE,(_ZN34_INTERNAL_f165fa8a_4_k_cu_58f452626thrust24THRUST_300001_SM_1000_NS12placeholders2_2E - _ZN34_INTERNAL_f165fa8a_4_k_cu_58f452624cuda3std6ranges3__45__cpo9iter_moveE)
_ZN34_INTERNAL_f165fa8a_4_k_cu_58f452624cuda3std6ranges3__45__cpo9iter_moveE:
	.zero		1
	.type		_ZN34_INTERNAL_f165fa8a_4_k_cu_58f452626thrust24THRUST_300001_SM_1000_NS12placeholders2_2E,@object
	.size		_ZN34_INTERNAL_f165fa8a_4_k_cu_58f452626thrust24THRUST_300001_SM_1000_NS12placeholders2_2E,(_ZN34_INTERNAL_f165fa8a_4_k_cu_58f452626thrust24THRUST_300001_SM_1000_NS12placeholders2_4E - _ZN34_INTERNAL_f165fa8a_4_k_cu_58f452626thrust24THRUST_300001_SM_1000_NS12placeholders2_2E)
_ZN34_INTERNAL_f165fa8a_4_k_cu_58f452626thrust24THRUST_300001_SM_1000_NS12placeholders2_2E:
	.zero		1
	.type		_ZN34_INTERNAL_f165fa8a_4_k_cu_58f452626thrust24THRUST_300001_SM_1000_NS12placeholders2_4E,@object
	.size		_ZN34_INTERNAL_f165fa8a_4_k_cu_58f452626thrust24THRUST_300001_SM_1000_NS12placeholders2_4E,(_ZN34_INTERNAL_f165fa8a_4_k_cu_58f452624cuda3std3__45__cpo3endE - _ZN34_INTERNAL_f165fa8a_4_k_cu_58f452626thrust24THRUST_300001_SM_1000_NS12placeholders2_4E)
_ZN34_INTERNAL_f165fa8a_4_k_cu_58f452626thrust24THRUST_300001_SM_1000_NS12placeholders2_4E:
	.zero		1
	.type		_ZN34_INTERNAL_f165fa8a_4_k_cu_58f452624cuda3std3__45__cpo3endE,@object
	.size		_ZN34_INTERNAL_f165fa8a_4_k_cu_58f452624cuda3std3__45__cpo3endE,(_ZN34_INTERNAL_f165fa8a_4_k_cu_58f452624cuda3std6ranges3__45__cpo3endE - _ZN34_INTERNAL_f165fa8a_4_k_cu_58f452624cuda3std3__45__cpo3endE)
_ZN34_INTERNAL_f165fa8a_4_k_cu_58f452624cuda3std3__45__cpo3endE:
	.zero		1
	.type		_ZN34_INTERNAL_f165fa8a_4_k_cu_58f452624cuda3std6ranges3__45__cpo3endE,@object
	.size		_ZN34_INTERNAL_f165fa8a_4_k_cu_58f452624cuda3std6ranges3__45__cpo3endE,(_ZN34_INTERNAL_f165fa8a_4_k_cu_58f452624cuda3std3__419piecewise_constructE - _ZN34_INTERNAL_f165fa8a_4_k_cu_58f452624cuda3std6ranges3__45__cpo3endE)
_ZN34_INTERNAL_f165fa8a_4_k_cu_58f452624cuda3std6ranges3__45__cpo3endE:
	.zero		1
	.type		_ZN34_INTERNAL_f165fa8a_4_k_cu_58f452624cuda3std3__419piecewise_constructE,@object
	.size		_ZN34_INTERNAL_f165fa8a_4_k_cu_58f452624cuda3std3__419piecewise_constructE,(_ZN34_INTERNAL_f165fa8a_4_k_cu_58f452624cuda3std6ranges3__45__cpo5cdataE - _ZN34_INTERNAL_f165fa8a_4_k_cu_58f452624cuda3std3__419piecewise_constructE)
_ZN34_INTERNAL_f165fa8a_4_k_cu_58f452624cuda3std3__419piecewise_constructE:
	.zero		1
	.type		_ZN34_INTERNAL_f165fa8a_4_k_cu_58f452624cuda3std6ranges3__45__cpo5cdataE,@object
	.size		_ZN34_INTERNAL_f165fa8a_4_k_cu_58f452624cuda3std6ranges3__45__cpo5cdataE,(_ZN34_INTERNAL_f165fa8a_4_k_cu_58f452626thrust24THRUST_300001_SM_1000_NS12placeholders2_8E - _ZN34_INTERNAL_f165fa8a_4_k_cu_58f452624cuda3std6ranges3__45__cpo5cdataE)
_ZN34_INTERNAL_f165fa8a_4_k_cu_58f452624cuda3std6ranges3__45__cpo5cdataE:
	.zero		1
	.type		_ZN34_INTERNAL_f165fa8a_4_k_cu_58f452626thrust24THRUST_300001_SM_1000_NS12placeholders2_8E,@object
	.size		_ZN34_INTERNAL_f165fa8a_4_k_cu_58f452626thrust24THRUST_300001_SM_1000_NS12placeholders2_8E,(_ZN34_INTERNAL_f165fa8a_4_k_cu_58f452624cuda3std3__45__cpo4rendE - _ZN34_INTERNAL_f165fa8a_4_k_cu_58f452626thrust24THRUST_300001_SM_1000_NS12placeholders2_8E)
_ZN34_INTERNAL_f165fa8a_4_k_cu_58f452626thrust24THRUST_300001_SM_1000_NS12placeholders2_8E:
	.zero		1
	.type		_ZN34_INTERNAL_f165fa8a_4_k_cu_58f452624cuda3std3__45__cpo4rendE,@object
	.size		_ZN34_INTERNAL_f165fa8a_4_k_cu_58f452624cuda3std3__45__cpo4rendE,(_ZN34_INTERNAL_f165fa8a_4_k_cu_58f452624cuda3std6ranges3__45__cpo9iter_swapE - _ZN34_INTERNAL_f165fa8a_4_k_cu_58f452624cuda3std3__45__cpo4rendE)
_ZN34_INTERNAL_f165fa8a_4_k_cu_58f452624cuda3std3__45__cpo4rendE:
	.zero		1
	.type		_ZN34_INTERNAL_f165fa8a_4_k_cu_58f452624cuda3std6ranges3__45__cpo9iter_swapE,@object
	.size		_ZN34_INTERNAL_f165fa8a_4_k_cu_58f452624cuda3std6ranges3__45__cpo9iter_swapE,(_ZN34_INTERNAL_f165fa8a_4_k_cu_58f452624cuda3std3__48unexpectE - _ZN34_INTERNAL_f165fa8a_4_k_cu_58f452624cuda3std6ranges3__45__cpo9iter_swapE)
_ZN34_INTERNAL_f165fa8a_4_k_cu_58f452624cuda3std6ranges3__45__cpo9iter_swapE:
	.zero		1
	.type		_ZN34_INTERNAL_f165fa8a_4_k_cu_58f452624cuda3std3__48unexpectE,@object
	.size		_ZN34_INTERNAL_f165fa8a_4_k_cu_58f452624cuda3std3__48unexpectE,(_ZN34_INTERNAL_f165fa8a_4_k_cu_58f452626thrust24THRUST_300001_SM_1000_NS6system6detail10sequential3seqE - _ZN34_INTERNAL_f165fa8a_4_k_cu_58f452624cuda3std3__48unexpectE)
_ZN34_INTERNAL_f165fa8a_4_k_cu_58f452624cuda3std3__48unexpectE:
	.zero		1
	.type		_ZN34_INTERNAL_f165fa8a_4_k_cu_58f452626thrust24THRUST_300001_SM_1000_NS6system6detail10sequential3seqE,@object
	.size		_ZN34_INTERNAL_f165fa8a_4_k_cu_58f452626thrust24THRUST_300001_SM_1000_NS6system6detail10sequential3seqE,(.L_29 - _ZN34_INTERNAL_f165fa8a_4_k_cu_58f452626thrust24THRUST_300001_SM_1000_NS6system6detail10sequential3seqE)
_ZN34_INTERNAL_f165fa8a_4_k_cu_58f452626thrust24THRUST_300001_SM_1000_NS6system6detail10sequential3seqE:
	.zero		1
.L_29:


//--------------------- .nv.constant0._ZN3cub18CUB_300001_SM_10006detail11EmptyKernelIvEEvv --------------------------
	.section	.nv.constant0._ZN3cub18CUB_300001_SM_10006detail11EmptyKernelIvEEvv,"a",@progbits
	.sectionflags	@""
	.align	4
.nv.constant0._ZN3cub18CUB_300001_SM_10006detail11EmptyKernelIvEEvv:
	.zero		896


//--------------------- .nv.constant0._Z10fillKeysInijPdPiS0_S_ --------------------------
	.section	.nv.constant0._Z10fillKeysInijPdPiS0_S_,"a",@progbits
	.sectionflags	@""
	.align	4
.nv.constant0._Z10fillKeysInijPdPiS0_S_:
	.zero		936


//--------------------- .nv.constant0._Z15fillCurDimArrayijPiPN3cub18CUB_300001_SM_100012KeyValuePairIidEE --------------------------
	.section	.nv.constant0._Z15fillCurDimArrayijPiPN3cub18CUB_300001_SM_100012KeyValuePairIidEE,"a",@progbits
	.sectionflags	@""
	.align	4
.nv.constant0._Z15fillCurDimArrayijPiPN3cub18CUB_300001_SM_100012KeyValuePairIidEE:
	.zero		920


//--------------------- .nv.constant0._Z8findSpanijjjPiS_PdS_ --------------------------
	.section	.nv.constant0._Z8findSpanijjjPiS_PdS_,"a",@progbits
	.sectionflags	@""
	.align	4
.nv.constant0._Z8findSpanijjjPiS_PdS_:
	.zero		944


//--------------------- .nv.constant0._Z18fillReductionArrayijPdPiS_ --------------------------
	.section	.nv.constant0._Z18fillReductionArrayijPdPiS_,"a",@progbits
	.sectionflags	@""
	.align	4
.nv.constant0._Z18fillReductionArrayijPdPiS_:
	.zero		928


//--------------------- .nv.constant0._Z16initializeArraysiPiS_ --------------------------
	.section	.nv.constant0._Z16initializeArraysiPiS_,"a",@progbits
	.sectionflags	@""
	.align	4
.nv.constant0._Z16initializeArraysiPiS_:
	.zero		920


//--------------------- .nv.constant0._Z17fillOffsetsArraysijjjPiS_ --------------------------
	.section	.nv.constant0._Z17fillOffsetsArraysijjjPiS_,"a",@progbits
	.sectionflags	@""
	.align	4
.nv.constant0._Z17fillOffsetsArraysijjjPiS_:
	.zero		928


//--------------------- SYMBOLS --------------------------

	.type		.nv.reservedSmem.offset0,@object
	.size		.nv.reservedSmem.offset0,0x4
